	.headerflags	@"EF_CUDA_TEXMODE_UNIFIED EF_CUDA_64BIT_ADDRESS EF_CUDA_ACCELERATORS EF_CUDA_SM90 EF_CUDA_VIRTUAL_SM(EF_CUDA_SM90)"
	.elftype	@"ET_EXEC"


//--------------------- .nv.info                  --------------------------
	.section	.nv.info,"",@"SHT_CUDA_INFO"
	.align	4


	//----- nvinfo : EIATTR_REGCOUNT
	.align		4
        /*0000*/ 	.byte	0x04, 0x2f
        /*0002*/ 	.short	(.L_1 - .L_0)
	.align		4
.L_0:
        /*0004*/ 	.word	index@(triton_poi_fused_cat_44)
        /*0008*/ 	.word	0x0000002c


	//----- nvinfo : EIATTR_MIN_STACK_SIZE
	.align		4
.L_1:
        /*000c*/ 	.byte	0x04, 0x12
        /*000e*/ 	.short	(.L_3 - .L_2)
	.align		4
.L_2:
        /*0010*/ 	.word	index@(triton_poi_fused_cat_44)
        /*0014*/ 	.word	0x00000000


	//----- nvinfo : EIATTR_FRAME_SIZE
	.align		4
.L_3:
        /*0018*/ 	.byte	0x04, 0x11
        /*001a*/ 	.short	(.L_5 - .L_4)
	.align		4
.L_4:
        /*001c*/ 	.word	index@(triton_poi_fused_cat_44)
        /*0020*/ 	.word	0x00000000


	//----- nvinfo : EIATTR_MIN_STACK_SIZE
	.align		4
.L_5:
        /*0024*/ 	.byte	0x04, 0x12
        /*0026*/ 	.short	(.L_7 - .L_6)
	.align		4
.L_6:
        /*0028*/ 	.word	index@(triton_poi_fused_cat_44)
        /*002c*/ 	.word	0x00000000
.L_7:


//--------------------- .nv.info.triton_poi_fused_cat_44 --------------------------
	.section	.nv.info.triton_poi_fused_cat_44,"",@"SHT_CUDA_INFO"
	.sectionflags	@""
	.align	4


	//----- nvinfo : EIATTR_CUDA_API_VERSION
	.align		4
        /*0000*/ 	.byte	0x04, 0x37
        /*0002*/ 	.short	(.L_9 - .L_8)
.L_8:
        /*0004*/ 	.word	0x0000007c


	//----- nvinfo : EIATTR_KPARAM_INFO
	.align		4
.L_9:
        /*0008*/ 	.byte	0x04, 0x17
        /*000a*/ 	.short	(.L_11 - .L_10)
.L_10:
        /*000c*/ 	.word	0x00000000
        /*0010*/ 	.short	0x0009
        /*0012*/ 	.short	0x0048
        /*0014*/ 	.byte	0x00, 0xf0, 0x11, 0x00


	//----- nvinfo : EIATTR_KPARAM_INFO
	.align		4
.L_11:
        /*0018*/ 	.byte	0x04, 0x17
        /*001a*/ 	.short	(.L_13 - .L_12)
.L_12:
        /*001c*/ 	.word	0x00000000
        /*0020*/ 	.short	0x0008
        /*0022*/ 	.short	0x0040
        /*0024*/ 	.byte	0x00, 0xf4, 0x21, 0x00


	//----- nvinfo : EIATTR_KPARAM_INFO
	.align		4
.L_13:
        /*0028*/ 	.byte	0x04, 0x17
        /*002a*/ 	.short	(.L_15 - .L_14)
.L_14:
        /*002c*/ 	.word	0x00000000
        /*0030*/ 	.short	0x0007
        /*0032*/ 	.short	0x0038
        /*0034*/ 	.byte	0x00, 0xf4, 0x21, 0x00


	//----- nvinfo : EIATTR_KPARAM_INFO
	.align		4
.L_15:
        /*0038*/ 	.byte	0x04, 0x17
        /*003a*/ 	.short	(.L_17 - .L_16)
.L_16:
        /*003c*/ 	.word	0x00000000
        /*0040*/ 	.short	0x0006
        /*0042*/ 	.short	0x0030
        /*0044*/ 	.byte	0x00, 0xf4, 0x21, 0x00


	//----- nvinfo : EIATTR_KPARAM_INFO
	.align		4
.L_17:
        /*0048*/ 	.byte	0x04, 0x17
        /*004a*/ 	.short	(.L_19 - .L_18)
.L_18:
        /*004c*/ 	.word	0x00000000
        /*0050*/ 	.short	0x0005
        /*0052*/ 	.short	0x0028
        /*0054*/ 	.byte	0x00, 0xf4, 0x21, 0x00


	//----- nvinfo : EIATTR_KPARAM_INFO
	.align		4
.L_19:
        /*0058*/ 	.byte	0x04, 0x17
        /*005a*/ 	.short	(.L_21 - .L_20)
.L_20:
        /*005c*/ 	.word	0x00000000
        /*0060*/ 	.short	0x0004
        /*0062*/ 	.short	0x0020
        /*0064*/ 	.byte	0x00, 0xf4, 0x21, 0x00


	//----- nvinfo : EIATTR_KPARAM_INFO
	.align		4
.L_21:
        /*0068*/ 	.byte	0x04, 0x17
        /*006a*/ 	.short	(.L_23 - .L_22)
.L_22:
        /*006c*/ 	.word	0x00000000
        /*0070*/ 	.short	0x0003
        /*0072*/ 	.short	0x0018
        /*0074*/ 	.byte	0x00, 0xf4, 0x21, 0x00


	//----- nvinfo : EIATTR_KPARAM_INFO
	.align		4
.L_23:
        /*0078*/ 	.byte	0x04, 0x17
        /*007a*/ 	.short	(.L_25 - .L_24)
.L_24:
        /*007c*/ 	.word	0x00000000
        /*0080*/ 	.short	0x0002
        /*0082*/ 	.short	0x0010
        /*0084*/ 	.byte	0x00, 0xf4, 0x21, 0x00


	//----- nvinfo : EIATTR_KPARAM_INFO
	.align		4
.L_25:
        /*0088*/ 	.byte	0x04, 0x17
        /*008a*/ 	.short	(.L_27 - .L_26)
.L_26:
        /*008c*/ 	.word	0x00000000
        /*0090*/ 	.short	0x0001
        /*0092*/ 	.short	0x0008
        /*0094*/ 	.byte	0x00, 0xf4, 0x21, 0x00


	//----- nvinfo : EIATTR_KPARAM_INFO
	.align		4
.L_27:
        /*0098*/ 	.byte	0x04, 0x17
        /*009a*/ 	.short	(.L_29 - .L_28)
.L_28:
        /*009c*/ 	.word	0x00000000
        /*00a0*/ 	.short	0x0000
        /*00a2*/ 	.short	0x0000
        /*00a4*/ 	.byte	0x00, 0xf4, 0x21, 0x00


	//----- nvinfo : EIATTR_SPARSE_MMA_MASK
	.align		4
.L_29:
        /*00a8*/ 	.byte	0x03, 0x50
        /*00aa*/ 	.short	0x0000


	//----- nvinfo : EIATTR_MAXREG_COUNT
	.align		4
        /*00ac*/ 	.byte	0x03, 0x1b
        /*00ae*/ 	.short	0x00ff


	//----- nvinfo : EIATTR_EXIT_INSTR_OFFSETS
	.align		4
        /*00b0*/ 	.byte	0x04, 0x1c
        /*00b2*/ 	.short	(.L_31 - .L_30)


	//   ....[0]....
.L_30:
        /*00b4*/ 	.word	0x00001d70


	//----- nvinfo : EIATTR_REQNTID
	.align		4
.L_31:
        /*00b8*/ 	.byte	0x04, 0x10
        /*00ba*/ 	.short	(.L_33 - .L_32)
.L_32:
        /*00bc*/ 	.word	0x00000080
        /*00c0*/ 	.word	0x00000001
        /*00c4*/ 	.word	0x00000001


	//----- nvinfo : EIATTR_CBANK_PARAM_SIZE
	.align		4
.L_33:
        /*00c8*/ 	.byte	0x03, 0x19
        /*00ca*/ 	.short	0x004c


	//----- nvinfo : EIATTR_PARAM_CBANK
	.align		4
        /*00cc*/ 	.byte	0x04, 0x0a
        /*00ce*/ 	.short	(.L_35 - .L_34)
	.align		4
.L_34:
        /*00d0*/ 	.word	index@(.nv.constant0.triton_poi_fused_cat_44)
        /*00d4*/ 	.short	0x0210
        /*00d6*/ 	.short	0x004c


	//----- nvinfo : EIATTR_SW_WAR
	.align		4
.L_35:
        /*00d8*/ 	.byte	0x04, 0x36
        /*00da*/ 	.short	(.L_37 - .L_36)
.L_36:
        /*00dc*/ 	.word	0x00000008
.L_37:


//--------------------- .nv.callgraph             --------------------------
	.section	.nv.callgraph,"",@"SHT_CUDA_CALLGRAPH"
	.align	4
	.sectionentsize	8
	.align		4
        /*0000*/ 	.word	0x00000000
	.align		4
        /*0004*/ 	.word	0xffffffff
	.align		4
        /*0008*/ 	.word	0x00000000
	.align		4
        /*000c*/ 	.word	0xfffffffe
	.align		4
        /*0010*/ 	.word	0x00000000
	.align		4
        /*0014*/ 	.word	0xfffffffd
	.align		4
        /*0018*/ 	.word	0x00000000
	.align		4
        /*001c*/ 	.word	0xfffffffc


//--------------------- .text.triton_poi_fused_cat_44 --------------------------
	.section	.text.triton_poi_fused_cat_44,"ax",@progbits
	.align	128
        .global         triton_poi_fused_cat_44
        .type           triton_poi_fused_cat_44,@function
        .size           triton_poi_fused_cat_44,(.L_x_1 - triton_poi_fused_cat_44)
        .other          triton_poi_fused_cat_44,@"STO_CUDA_ENTRY STV_DEFAULT"
triton_poi_fused_cat_44:
.text.triton_poi_fused_cat_44:
[----:B------:R-:W-:Y:S01]  /*0000*/  LDC R1, c[0x0][0x28] ;  /* 0x00000a00ff017b82 */ /* 0x000fe20000000800 */
[----:B------:R-:W1:Y:S07]  /*0010*/  S2R R0, SR_TID.X ;  /* 0x0000000000007919 */ /* 0x000e6e0000002100 */
[----:B------:R-:W2:Y:S01]  /*0020*/  LDC.64 R12, c[0x0][0x218] ;  /* 0x00008600ff0c7b82 */ /* 0x000ea20000000a00 */
[----:B------:R-:W-:Y:S01]  /*0030*/  CS2R R14, SRZ ;  /* 0x00000000000e7805 */ /* 0x000fe2000001ff00 */
[----:B------:R-:W-:Y:S01]  /*0040*/  ULDC.64 UR4, c[0x0][0x208] ;  /* 0x0000820000047ab9 */ /* 0x000fe20000000a00 */
[----:B------:R-:W3:Y:S05]  /*0050*/  S2R R19, SR_CTAID.X ;  /* 0x0000000000137919 */ /* 0x000eea0000002500 */
[----:B------:R-:W4:Y:S01]  /*0060*/  LDC.64 R6, c[0x0][0x220] ;  /* 0x00008800ff067b82 */ /* 0x000f220000000a00 */
[----:B------:R-:W-:-:S02]  /*0070*/  CS2R R10, SRZ ;  /* 0x00000000000a7805 */ /* 0x000fc4000001ff00 */
[----:B------:R-:W-:Y:S01]  /*0080*/  CS2R R30, SRZ ;  /* 0x00000000001e7805 */ /* 0x000fe2000001ff00 */
[----:B------:R-:W-:Y:S01]  /*0090*/  ULDC.64 UR6, c[0x0][0x228] ;  /* 0x00008a0000067ab9 */ /* 0x000fe20000000a00 */
[----:B-1----:R-:W-:-:S05]  /*00a0*/  IMAD.SHL.U32 R0, R0, 0x4, RZ ;  /* 0x0000000400007824 */ /* 0x002fca00078e00ff */
[----:B------:R-:W-:-:S05]  /*00b0*/  LOP3.LUT R0, R0, 0x1fc, RZ, 0xc0, !PT ;  /* 0x000001fc00007812 */ /* 0x000fca00078ec0ff */
[----:B---3--:R-:W-:-:S05]  /*00c0*/  IMAD R5, R19, 0x400, R0 ;  /* 0x0000040013057824 */ /* 0x008fca00078e0200 */
[----:B------:R-:W-:-:S04]  /*00d0*/  SHF.R.S32.HI R24, RZ, 0x1f, R5 ;  /* 0x0000001fff187819 */ /* 0x000fc80000011405 */
[CC--:B------:R-:W-:Y:S02]  /*00e0*/  LEA.HI R0, R24.reuse, R5.reuse, RZ, 0xa ;  /* 0x0000000518007211 */ /* 0x0c0fe400078f50ff */
[----:B------:R-:W-:Y:S02]  /*00f0*/  LEA.HI R8, R24, R5, RZ, 0x5 ;  /* 0x0000000518087211 */ /* 0x000fe400078f28ff */
[----:B------:R-:W-:Y:S02]  /*0100*/  SHF.R.S32.HI R0, RZ, 0xa, R0 ;  /* 0x0000000aff007819 */ /* 0x000fe40000011400 */
[----:B------:R-:W-:Y:S02]  /*0110*/  SHF.R.S32.HI R9, RZ, 0x5, R8 ;  /* 0x00000005ff097819 */ /* 0x000fe40000011408 */
[----:B------:R-:W-:Y:S02]  /*0120*/  LEA.HI R2, R0, R0, RZ, 0x8 ;  /* 0x0000000000027211 */ /* 0x000fe400078f40ff */
[----:B------:R-:W-:-:S02]  /*0130*/  LOP3.LUT R8, R8, 0xffffffe0, RZ, 0xc0, !PT ;  /* 0xffffffe008087812 */ /* 0x000fc400078ec0ff */
[----:B------:R-:W-:Y:S02]  /*0140*/  LOP3.LUT R3, R2, 0xffffff00, RZ, 0xc0, !PT ;  /* 0xffffff0002037812 */ /* 0x000fe400078ec0ff */
[----:B------:R-:W-:-:S03]  /*0150*/  LEA.HI R2, R9, R9, RZ, 0x5 ;  /* 0x0000000909027211 */ /* 0x000fc600078f28ff */
[----:B------:R-:W-:Y:S01]  /*0160*/  IMAD.IADD R4, R0, 0x1, -R3 ;  /* 0x0000000100047824 */ /* 0x000fe200078e0a03 */
[----:B------:R-:W-:-:S04]  /*0170*/  LOP3.LUT R2, R2, 0xffffffe0, RZ, 0xc0, !PT ;  /* 0xffffffe002027812 */ /* 0x000fc800078ec0ff */
[----:B------:R-:W-:Y:S01]  /*0180*/  ISETP.GE.AND P0, PT, R4, 0x80, PT ;  /* 0x000000800400780c */ /* 0x000fe20003f06270 */
[----:B------:R-:W-:-:S04]  /*0190*/  IMAD.IADD R2, R9, 0x1, -R2 ;  /* 0x0000000109027824 */ /* 0x000fc800078e0a02 */
[----:B--2---:R-:W-:-:S08]  /*01a0*/  IMAD.WIDE R16, R2, 0x8, R12 ;  /* 0x0000000802107825 */ /* 0x004fd000078e020c */
[----:B------:R1:W2:Y:S01]  /*01b0*/  @!P0 LDG.E.EL.64 R14, desc[UR4][R16.64] ;  /* 0x00000004100e8981 */ /* 0x0002a2000c2e1b00 */
[----:B------:R-:W-:Y:S01]  /*01c0*/  IMAD.IADD R29, R5, 0x1, -R8 ;  /* 0x00000001051d7824 */ /* 0x000fe200078e0a08 */
[----:B------:R-:W-:-:S03]  /*01d0*/  CS2R R8, SRZ ;  /* 0x0000000000087805 */ /* 0x000fc6000001ff00 */
[----:B----4-:R-:W-:-:S05]  /*01e0*/  IMAD.WIDE R40, R29, 0x8, R6 ;  /* 0x000000081d287825 */ /* 0x010fca00078e0206 */
[----:B------:R-:W3:Y:S01]  /*01f0*/  @!P0 LDG.E.EL.128 R8, desc[UR4][R40.64] ;  /* 0x0000000428088981 */ /* 0x000ee2000c2e1d00 */
[----:B------:R-:W-:Y:S01]  /*0200*/  SHF.R.S32.HI R3, RZ, 0x15, R19 ;  /* 0x00000015ff037819 */ /* 0x000fe20000011413 */
[C---:B------:R-:W-:Y:S01]  /*0210*/  VIADD R22, R5.reuse, 0x2 ;  /* 0x0000000205167836 */ /* 0x040fe20000000000 */
[----:B------:R-:W-:Y:S01]  /*0220*/  CS2R R18, SRZ ;  /* 0x0000000000127805 */ /* 0x000fe2000001ff00 */
[----:B------:R-:W-:Y:S01]  /*0230*/  VIADD R25, R5, 0x200 ;  /* 0x0000020005197836 */ /* 0x000fe20000000000 */
[----:B------:R-:W-:-:S04]  /*0240*/  SGXT R3, R3, 0x1 ;  /* 0x000000010303781a */ /* 0x000fc80000000200 */
[C---:B------:R-:W-:Y:S02]  /*0250*/  LEA.HI R0, R3.reuse, R22, RZ, 0x5 ;  /* 0x0000001603007211 */ /* 0x040fe400078f28ff */
[----:B------:R-:W-:Y:S02]  /*0260*/  SHF.R.S32.HI R28, RZ, 0x1f, R25 ;  /* 0x0000001fff1c7819 */ /* 0x000fe40000011419 */
[----:B-1----:R-:W-:Y:S02]  /*0270*/  LOP3.LUT R17, R0, 0xffffffe0, RZ, 0xc0, !PT ;  /* 0xffffffe000117812 */ /* 0x002fe400078ec0ff */
[-C--:B------:R-:W-:Y:S02]  /*0280*/  LEA.HI R0, R28, R25.reuse, RZ, 0xa ;  /* 0x000000191c007211 */ /* 0x080fe400078f50ff */
[----:B------:R-:W-:Y:S01]  /*0290*/  LEA.HI R20, R3, R25, RZ, 0x5 ;  /* 0x0000001903147211 */ /* 0x000fe200078f28ff */
[----:B------:R-:W-:Y:S01]  /*02a0*/  IMAD.IADD R22, R22, 0x1, -R17 ;  /* 0x0000000116167824 */ /* 0x000fe200078e0a11 */
[----:B------:R-:W-:-:S02]  /*02b0*/  CS2R R16, SRZ ;  /* 0x0000000000107805 */ /* 0x000fc4000001ff00 */
[----:B------:R-:W-:Y:S01]  /*02c0*/  SHF.R.S32.HI R0, RZ, 0xa, R0 ;  /* 0x0000000aff007819 */ /* 0x000fe20000011400 */
[----:B------:R-:W-:-:S03]  /*02d0*/  IMAD.WIDE R6, R22, 0x8, R6 ;  /* 0x0000000816067825 */ /* 0x000fc600078e0206 */
[----:B------:R-:W-:Y:S02]  /*02e0*/  LEA.HI R3, R0, R0, RZ, 0x8 ;  /* 0x0000000000037211 */ /* 0x000fe400078f40ff */
[----:B------:R-:W4:Y:S01]  /*02f0*/  @!P0 LDG.E.EL.128 R16, desc[UR4][R6.64] ;  /* 0x0000000406108981 */ /* 0x000f22000c2e1d00 */
[----:B------:R-:W-:Y:S02]  /*0300*/  SHF.R.S32.HI R20, RZ, 0x5, R20 ;  /* 0x00000005ff147819 */ /* 0x000fe40000011414 */
[----:B------:R-:W-:Y:S02]  /*0310*/  LOP3.LUT R3, R3, 0xffffff00, RZ, 0xc0, !PT ;  /* 0xffffff0003037812 */ /* 0x000fe400078ec0ff */
[----:B------:R-:W-:-:S03]  /*0320*/  LEA.HI R21, R20, R20, RZ, 0x5 ;  /* 0x0000001414157211 */ /* 0x000fc600078f28ff */
[----:B------:R-:W-:Y:S01]  /*0330*/  IMAD.IADD R0, R0, 0x1, -R3 ;  /* 0x0000000100007824 */ /* 0x000fe200078e0a03 */
[----:B------:R-:W-:-:S04]  /*0340*/  LOP3.LUT R3, R21, 0xffffffe0, RZ, 0xc0, !PT ;  /* 0xffffffe015037812 */ /* 0x000fc800078ec0ff */
[----:B------:R-:W-:Y:S01]  /*0350*/  ISETP.GE.AND P1, PT, R0, 0x80, PT ;  /* 0x000000800000780c */ /* 0x000fe20003f26270 */
[----:B------:R-:W-:-:S04]  /*0360*/  IMAD.IADD R3, R20, 0x1, -R3 ;  /* 0x0000000114037824 */ /* 0x000fc800078e0a03 */
[----:B------:R-:W-:-:S08]  /*0370*/  IMAD.WIDE R12, R3, 0x8, R12 ;  /* 0x00000008030c7825 */ /* 0x000fd000078e020c */
[----:B------:R1:W5:Y:S02]  /*0380*/  @!P1 LDG.E.EL.64 R30, desc[UR4][R12.64] ;  /* 0x000000040c1e9981 */ /* 0x000364000c2e1b00 */
[----:B-1----:R-:W-:Y:S02]  /*0390*/  CS2R R12, SRZ ;  /* 0x00000000000c7805 */ /* 0x002fe4000001ff00 */
[----:B------:R-:W-:Y:S01]  /*03a0*/  LEA.HI R24, R24, R5, RZ, 0x12 ;  /* 0x0000000518187211 */ /* 0x000fe200078f90ff */
[----:B------:R-:W-:-:S03]  /*03b0*/  IMAD.SHL.U32 R35, R4, 0x100, RZ ;  /* 0x0000010004237824 */ /* 0x000fc600078e00ff */
[----:B------:R-:W-:-:S05]  /*03c0*/  SHF.R.S32.HI R23, RZ, 0x12, R24 ;  /* 0x00000012ff177819 */ /* 0x000fca0000011418 */
[----:B------:R-:W-:Y:S01]  /*03d0*/  IMAD.SHL.U32 R33, R23, 0x8000, RZ ;  /* 0x0000800017217824 */ /* 0x000fe200078e00ff */
[----:B--2---:R-:W-:Y:S02]  /*03e0*/  SEL R15, R15, RZ, !P0 ;  /* 0x000000ff0f0f7207 */ /* 0x004fe40004000000 */
[----:B------:R-:W-:Y:S02]  /*03f0*/  SEL R21, R14, RZ, !P0 ;  /* 0x000000ff0e157207 */ /* 0x000fe40004000000 */
[----:B------:R-:W-:-:S04]  /*0400*/  SHF.R.U32.HI R20, RZ, 0x1b, R15 ;  /* 0x0000001bff147819 */ /* 0x000fc8000001160f */
[----:B------:R-:W-:-:S04]  /*0410*/  LOP3.LUT R14, R20, 0x10, RZ, 0xc0, !PT ;  /* 0x00000010140e7812 */ /* 0x000fc800078ec0ff */
[----:B------:R-:W-:Y:S02]  /*0420*/  IADD3 R14, P2, R14, R21, RZ ;  /* 0x000000150e0e7210 */ /* 0x000fe40007f5e0ff */
[----:B---3--:R-:W-:-:S03]  /*0430*/  SEL R21, R9, RZ, !P0 ;  /* 0x000000ff09157207 */ /* 0x008fc60004000000 */
[----:B------:R-:W-:Y:S01]  /*0440*/  IMAD.X R27, RZ, RZ, R15, P2 ;  /* 0x000000ffff1b7224 */ /* 0x000fe200010e060f */
[----:B------:R-:W-:Y:S01]  /*0450*/  SEL R20, R8, RZ, !P0 ;  /* 0x000000ff08147207 */ /* 0x000fe20004000000 */
[----:B------:R-:W-:Y:S01]  /*0460*/  IMAD.SHL.U32 R26, R14, 0x40, RZ ;  /* 0x000000400e1a7824 */ /* 0x000fe200078e00ff */
[----:B------:R-:W-:Y:S02]  /*0470*/  SEL R10, R10, RZ, !P0 ;  /* 0x000000ff0a0a7207 */ /* 0x000fe40004000000 */
[----:B------:R-:W-:Y:S02]  /*0480*/  SHF.L.U64.HI R27, R14, 0x6, R27 ;  /* 0x000000060e1b7819 */ /* 0x000fe4000001021b */
[----:B------:R-:W-:Y:S02]  /*0490*/  CS2R R14, SRZ ;  /* 0x00000000000e7805 */ /* 0x000fe4000001ff00 */
[----:B------:R-:W-:Y:S02]  /*04a0*/  SHF.R.U32.HI R9, RZ, 0x19, R21 ;  /* 0x00000019ff097819 */ /* 0x000fe40000011615 */
[----:B------:R-:W-:-:S02]  /*04b0*/  SEL R11, R11, RZ, !P0 ;  /* 0x000000ff0b0b7207 */ /* 0x000fc40004000000 */
[----:B------:R-:W-:Y:S01]  /*04c0*/  LEA R8, P3, R20, UR6, 0x2 ;  /* 0x0000000614087c11 */ /* 0x000fe2000f8610ff */
[----:B------:R-:W2:Y:S01]  /*04d0*/  @!P1 LDG.E.EL.128 R12, desc[UR4][R40.64] ;  /* 0x00000004280c9981 */ /* 0x000ea2000c2e1d00 */
[----:B------:R-:W-:Y:S02]  /*04e0*/  LEA R37, P2, R10, UR6, 0x2 ;  /* 0x000000060a257c11 */ /* 0x000fe4000f8410ff */
[----:B------:R-:W-:Y:S02]  /*04f0*/  LOP3.LUT R9, R9, 0x40, RZ, 0xc0, !PT ;  /* 0x0000004009097812 */ /* 0x000fe400078ec0ff */
[----:B------:R-:W-:Y:S02]  /*0500*/  LEA.HI.X R20, R20, UR7, R21, 0x2, P3 ;  /* 0x0000000714147c11 */ /* 0x000fe400098f1415 */
[----:B------:R-:W-:Y:S02]  /*0510*/  LEA.HI.X R10, R10, UR7, R11, 0x2, P2 ;  /* 0x000000070a0a7c11 */ /* 0x000fe400090f140b */
[----:B------:R-:W-:-:S02]  /*0520*/  IADD3 R8, P2, P3, R26, R8, R9 ;  /* 0x000000081a087210 */ /* 0x000fc40007b5e009 */
[----:B------:R-:W-:Y:S02]  /*0530*/  SHF.R.U32.HI R36, RZ, 0x19, R11 ;  /* 0x00000019ff247819 */ /* 0x000fe4000001160b */
[----:B------:R-:W-:Y:S02]  /*0540*/  IADD3.X R9, R27, R20, RZ, P2, P3 ;  /* 0x000000141b097210 */ /* 0x000fe400017e64ff */
[----:B------:R-:W-:Y:S01]  /*0550*/  LOP3.LUT R36, R36, 0x40, RZ, 0xc0, !PT ;  /* 0x0000004024247812 */ /* 0x000fe200078ec0ff */
[----:B------:R-:W-:-:S03]  /*0560*/  IMAD.WIDE R8, R35, 0x4, R8 ;  /* 0x0000000423087825 */ /* 0x000fc600078e0208 */
[----:B------:R-:W-:-:S04]  /*0570*/  IADD3 R36, P4, P5, R26, R37, R36 ;  /* 0x000000251a247210 */ /* 0x000fc80007d9e024 */
[----:B------:R-:W-:Y:S01]  /*0580*/  IADD3.X R37, R27, R10, RZ, P4, P5 ;  /* 0x0000000a1b257210 */ /* 0x000fe200027ea4ff */
[----:B------:R-:W-:Y:S01]  /*0590*/  IMAD.WIDE R38, R33, 0x4, R8 ;  /* 0x0000000421267825 */ /* 0x000fe200078e0208 */
[----:B------:R-:W-:Y:S02]  /*05a0*/  CS2R R8, SRZ ;  /* 0x0000000000087805 */ /* 0x000fe4000001ff00 */
[----:B------:R-:W-:-:S06]  /*05b0*/  CS2R R10, SRZ ;  /* 0x00000000000a7805 */ /* 0x000fcc000001ff00 */
[----:B------:R1:W3:Y:S01]  /*05c0*/  @!P1 LDG.E.EL.128 R8, desc[UR4][R6.64] ;  /* 0x0000000406089981 */ /* 0x0002e2000c2e1d00 */
[----:B----4-:R-:W-:Y:S02]  /*05d0*/  SEL R32, R16, RZ, !P0 ;  /* 0x000000ff10207207 */ /* 0x010fe40004000000 */
[----:B------:R-:W-:Y:S02]  /*05e0*/  SEL R16, R18, RZ, !P0 ;  /* 0x000000ff12107207 */ /* 0x000fe40004000000 */
[----:B------:R-:W-:Y:S02]  /*05f0*/  SEL R17, R17, RZ, !P0 ;  /* 0x000000ff11117207 */ /* 0x000fe40004000000 */
[----:B------:R-:W-:-:S04]  /*0600*/  LEA R18, P2, R32, UR6, 0x2 ;  /* 0x0000000620127c11 */ /* 0x000fc8000f8410ff */
[--C-:B------:R-:W-:Y:S02]  /*0610*/  LEA.HI.X R32, R32, UR7, R17.reuse, 0x2, P2 ;  /* 0x0000000720207c11 */ /* 0x100fe400090f1411 */
[----:B------:R-:W-:Y:S02]  /*0620*/  SHF.R.U32.HI R17, RZ, 0x19, R17 ;  /* 0x00000019ff117819 */ /* 0x000fe40000011611 */
[----:B------:R-:W-:Y:S02]  /*0630*/  SEL R19, R19, RZ, !P0 ;  /* 0x000000ff13137207 */ /* 0x000fe40004000000 */
[----:B------:R-:W-:-:S04]  /*0640*/  LOP3.LUT R17, R17, 0x40, RZ, 0xc0, !PT ;  /* 0x0000004011117812 */ /* 0x000fc800078ec0ff */
[----:B------:R-:W-:Y:S02]  /*0650*/  IADD3 R18, P2, P3, R26, R18, R17 ;  /* 0x000000121a127210 */ /* 0x000fe40007b5e011 */
[--C-:B------:R-:W-:Y:S02]  /*0660*/  SHF.R.U32.HI R17, RZ, 0x19, R19.reuse ;  /* 0x00000019ff117819 */ /* 0x100fe40000011613 */
[C---:B------:R-:W-:Y:S02]  /*0670*/  LEA R34, P4, R16.reuse, UR6, 0x2 ;  /* 0x0000000610227c11 */ /* 0x040fe4000f8810ff */
[----:B------:R-:W-:Y:S02]  /*0680*/  LOP3.LUT R17, R17, 0x40, RZ, 0xc0, !PT ;  /* 0x0000004011117812 */ /* 0x000fe400078ec0ff */
[----:B-1----:R-:W-:Y:S02]  /*0690*/  LEA.HI.X R6, R16, UR7, R19, 0x2, P4 ;  /* 0x0000000710067c11 */ /* 0x002fe4000a0f1413 */
[----:B------:R-:W-:-:S02]  /*06a0*/  IADD3 R16, P4, P5, R26, R34, R17 ;  /* 0x000000221a107210 */ /* 0x000fc40007d9e011 */
[C---:B------:R-:W-:Y:S02]  /*06b0*/  IADD3.X R19, R27.reuse, R32, RZ, P2, P3 ;  /* 0x000000201b137210 */ /* 0x040fe400017e64ff */
[----:B------:R-:W-:Y:S01]  /*06c0*/  IADD3.X R17, R27, R6, RZ, P4, P5 ;  /* 0x000000061b117210 */ /* 0x000fe200027ea4ff */
[----:B------:R-:W-:Y:S01]  /*06d0*/  IMAD.WIDE R6, R35, 0x4, R18 ;  /* 0x0000000423067825 */ /* 0x000fe200078e0212 */
[----:B-----5:R-:W-:-:S03]  /*06e0*/  SEL R18, R31, RZ, !P1 ;  /* 0x000000ff1f127207 */ /* 0x020fc60004800000 */
[----:B------:R-:W-:Y:S01]  /*06f0*/  IMAD.WIDE R36, R35, 0x4, R36 ;  /* 0x0000000423247825 */ /* 0x000fe200078e0224 */
[----:B------:R-:W-:Y:S02]  /*0700*/  SHF.R.U32.HI R19, RZ, 0x1b, R18 ;  /* 0x0000001bff137819 */ /* 0x000fe40000011612 */
[----:B------:R-:W-:Y:S02]  /*0710*/  CS2R R20, SRZ ;  /* 0x0000000000147805 */ /* 0x000fe4000001ff00 */
[----:B------:R-:W-:Y:S01]  /*0720*/  SEL R32, R30, RZ, !P1 ;  /* 0x000000ff1e207207 */ /* 0x000fe20004800000 */
[----:B------:R-:W-:Y:S01]  /*0730*/  IMAD.WIDE R30, R33, 0x4, R6 ;  /* 0x00000004211e7825 */ /* 0x000fe200078e0206 */
[----:B------:R-:W-:-:S03]  /*0740*/  LOP3.LUT R7, R19, 0x10, RZ, 0xc0, !PT ;  /* 0x0000001013077812 */ /* 0x000fc600078ec0ff */
[----:B------:R-:W-:-:S04]  /*0750*/  IMAD.WIDE R36, R33, 0x4, R36 ;  /* 0x0000000421247825 */ /* 0x000fc800078e0224 */
[----:B------:R-:W-:Y:S01]  /*0760*/  IMAD.WIDE R16, R35, 0x4, R16 ;  /* 0x0000000423107825 */ /* 0x000fe200078e0210 */
[----:B------:R-:W-:Y:S01]  /*0770*/  IADD3 R34, P2, R7, R32, RZ ;  /* 0x0000002007227210 */ /* 0x000fe20007f5e0ff */
[----:B------:R-:W4:Y:S02]  /*0780*/  @!P0 LDG.E.EL R20, desc[UR4][R36.64] ;  /* 0x0000000424148981 */ /* 0x000f24000c2e1900 */
[----:B------:R-:W-:Y:S02]  /*0790*/  IMAD.WIDE R16, R33, 0x4, R16 ;  /* 0x0000000421107825 */ /* 0x000fe400078e0210 */
[----:B------:R-:W5:Y:S02]  /*07a0*/  @!P0 LDG.E.EL R21, desc[UR4][R38.64] ;  /* 0x0000000426158981 */ /* 0x000f64000c2e1900 */
[----:B------:R-:W-:Y:S02]  /*07b0*/  IMAD.MOV.U32 R6, RZ, RZ, RZ ;  /* 0x000000ffff067224 */ /* 0x000fe400078e00ff */
[----:B------:R-:W-:-:S04]  /*07c0*/  IMAD.MOV.U32 R7, RZ, RZ, RZ ;  /* 0x000000ffff077224 */ /* 0x000fc800078e00ff */
[----:B------:R1:W4:Y:S04]  /*07d0*/  @!P0 LDG.E.EL R6, desc[UR4][R30.64] ;  /* 0x000000041e068981 */ /* 0x000328000c2e1900 */
[----:B------:R2:W4:Y:S01]  /*07e0*/  @!P0 LDG.E.EL R7, desc[UR4][R16.64] ;  /* 0x0000000410078981 */ /* 0x000522000c2e1900 */
[----:B01----:R-:W-:-:S04]  /*07f0*/  LEA.HI R31, R28, R25, RZ, 0x12 ;  /* 0x000000191c1f7211 */ /* 0x003fc800078f90ff */
[----:B------:R-:W-:Y:S02]  /*0800*/  SHF.R.S32.HI R28, RZ, 0x12, R31 ;  /* 0x00000012ff1c7819 */ /* 0x000fe4000001141f */
[----:B--2---:R-:W-:Y:S02]  /*0810*/  SEL R19, R13, RZ, !P1 ;  /* 0x000000ff0d137207 */ /* 0x004fe40004800000 */
[----:B------:R-:W-:Y:S02]  /*0820*/  SEL R36, R12, RZ, !P1 ;  /* 0x000000ff0c247207 */ /* 0x000fe40004800000 */
[----:B------:R-:W-:Y:S01]  /*0830*/  SHF.R.U32.HI R33, RZ, 0x19, R19 ;  /* 0x00000019ff217819 */ /* 0x000fe20000011613 */
[----:B------:R-:W-:Y:S01]  /*0840*/  IMAD.X R13, RZ, RZ, R18, P2 ;  /* 0x000000ffff0d7224 */ /* 0x000fe200010e0612 */
[----:B------:R-:W-:Y:S01]  /*0850*/  LEA R32, P2, R36, UR6, 0x2 ;  /* 0x0000000624207c11 */ /* 0x000fe2000f8410ff */
[----:B------:R-:W-:Y:S01]  /*0860*/  IMAD.SHL.U32 R12, R34, 0x40, RZ ;  /* 0x00000040220c7824 */ /* 0x000fe200078e00ff */
[----:B------:R-:W-:-:S02]  /*0870*/  LOP3.LUT R33, R33, 0x40, RZ, 0xc0, !PT ;  /* 0x0000004021217812 */ /* 0x000fc400078ec0ff */
[----:B------:R-:W-:Y:S02]  /*0880*/  SEL R18, R14, RZ, !P1 ;  /* 0x000000ff0e127207 */ /* 0x000fe40004800000 */
[----:B------:R-:W-:Y:S02]  /*0890*/  LEA.HI.X R14, R36, UR7, R19, 0x2, P2 ;  /* 0x00000007240e7c11 */ /* 0x000fe400090f1413 */
[----:B------:R-:W-:Y:S02]  /*08a0*/  SHF.L.U64.HI R13, R34, 0x6, R13 ;  /* 0x00000006220d7819 */ /* 0x000fe4000001020d */
[----:B------:R-:W-:Y:S02]  /*08b0*/  IADD3 R32, P2, P3, R12, R32, R33 ;  /* 0x000000200c207210 */ /* 0x000fe40007b5e021 */
[----:B------:R-:W-:Y:S01]  /*08c0*/  SEL R35, R15, RZ, !P1 ;  /* 0x000000ff0f237207 */ /* 0x000fe20004800000 */
[----:B------:R-:W-:Y:S01]  /*08d0*/  IMAD.SHL.U32 R15, R0, 0x100, RZ ;  /* 0x00000100000f7824 */ /* 0x000fe200078e00ff */
[----:B------:R-:W-:-:S02]  /*08e0*/  IADD3.X R33, R13, R14, RZ, P2, P3 ;  /* 0x0000000e0d217210 */ /* 0x000fc400017e64ff */
[----:B------:R-:W-:Y:S01]  /*08f0*/  SHF.R.U32.HI R17, RZ, 0x19, R35 ;  /* 0x00000019ff117819 */ /* 0x000fe20000011623 */
[----:B------:R-:W-:Y:S01]  /*0900*/  IMAD.SHL.U32 R14, R28, 0x8000, RZ ;  /* 0x000080001c0e7824 */ /* 0x000fe200078e00ff */
[C---:B------:R-:W-:Y:S01]  /*0910*/  LEA R19, P4, R18.reuse, UR6, 0x2 ;  /* 0x0000000612137c11 */ /* 0x040fe2000f8810ff */
[----:B------:R-:W-:Y:S01]  /*0920*/  IMAD.WIDE R32, R15, 0x4, R32 ;  /* 0x000000040f207825 */ /* 0x000fe200078e0220 */
[----:B------:R-:W-:Y:S02]  /*0930*/  LOP3.LUT R17, R17, 0x40, RZ, 0xc0, !PT ;  /* 0x0000004011117812 */ /* 0x000fe400078ec0ff */
[----:B------:R-:W-:Y:S02]  /*0940*/  LEA.HI.X R18, R18, UR7, R35, 0x2, P4 ;  /* 0x0000000712127c11 */ /* 0x000fe4000a0f1423 */
[----:B---3--:R-:W-:Y:S01]  /*0950*/  SEL R37, R9, RZ, !P1 ;  /* 0x000000ff09257207 */ /* 0x008fe20004800000 */
[----:B------:R-:W-:Y:S01]  /*0960*/  IMAD.WIDE R34, R14, 0x4, R32 ;  /* 0x000000040e227825 */ /* 0x000fe200078e0220 */
[----:B------:R-:W-:-:S02]  /*0970*/  IADD3 R16, P2, P3, R12, R19, R17 ;  /* 0x000000130c107210 */ /* 0x000fc40007b5e011 */
[----:B------:R-:W-:Y:S02]  /*0980*/  SEL R30, R8, RZ, !P1 ;  /* 0x000000ff081e7207 */ /* 0x000fe40004800000 */
[----:B------:R-:W-:Y:S02]  /*0990*/  SHF.R.U32.HI R33, RZ, 0x19, R37 ;  /* 0x00000019ff217819 */ /* 0x000fe40000011625 */
[----:B------:R-:W-:Y:S02]  /*09a0*/  IADD3.X R17, R13, R18, RZ, P2, P3 ;  /* 0x000000120d117210 */ /* 0x000fe400017e64ff */
[C---:B------:R-:W-:Y:S02]  /*09b0*/  LEA R18, P2, R30.reuse, UR6, 0x2 ;  /* 0x000000061e127c11 */ /* 0x040fe4000f8410ff */
[----:B------:R-:W-:Y:S01]  /*09c0*/  LOP3.LUT R33, R33, 0x40, RZ, 0xc0, !PT ;  /* 0x0000004021217812 */ /* 0x000fe200078ec0ff */
[----:B------:R-:W-:Y:S01]  /*09d0*/  IMAD.WIDE R8, R15, 0x4, R16 ;  /* 0x000000040f087825 */ /* 0x000fe200078e0210 */
[----:B------:R-:W-:-:S02]  /*09e0*/  LEA.HI.X R30, R30, UR7, R37, 0x2, P2 ;  /* 0x000000071e1e7c11 */ /* 0x000fc400090f1425 */
[----:B------:R-:W-:Y:S02]  /*09f0*/  IADD3 R16, P2, P3, R12, R18, R33 ;  /* 0x000000120c107210 */ /* 0x000fe40007b5e021 */
[----:B------:R-:W0:Y:S02]  /*0a00*/  LDC.64 R32, c[0x0][0x230] ;  /* 0x00008c00ff207b82 */ /* 0x000e240000000a00 */
[----:B------:R-:W-:Y:S02]  /*0a10*/  IADD3.X R17, R13, R30, RZ, P2, P3 ;  /* 0x0000001e0d117210 */ /* 0x000fe400017e64ff */
[----:B------:R-:W-:Y:S01]  /*0a20*/  SEL R10, R10, RZ, !P1 ;  /* 0x000000ff0a0a7207 */ /* 0x000fe20004800000 */
[----:B------:R-:W-:Y:S02]  /*0a30*/  IMAD.MOV.U32 R18, RZ, RZ, RZ ;  /* 0x000000ffff127224 */ /* 0x000fe400078e00ff */
[----:B------:R-:W-:Y:S01]  /*0a40*/  IMAD.WIDE R16, R15, 0x4, R16 ;  /* 0x000000040f107825 */ /* 0x000fe200078e0210 */
[----:B------:R-:W-:-:S02]  /*0a50*/  SEL R11, R11, RZ, !P1 ;  /* 0x000000ff0b0b7207 */ /* 0x000fc40004800000 */
[----:B------:R-:W-:Y:S01]  /*0a60*/  LEA R36, P2, R10, UR6, 0x2 ;  /* 0x000000060a247c11 */ /* 0x000fe2000f8410ff */
[----:B------:R-:W-:Y:S02]  /*0a70*/  IMAD.MOV.U32 R19, RZ, RZ, RZ ;  /* 0x000000ffff137224 */ /* 0x000fe400078e00ff */
[----:B------:R-:W-:Y:S01]  /*0a80*/  IMAD.WIDE R8, R14, 0x4, R8 ;  /* 0x000000040e087825 */ /* 0x000fe200078e0208 */
[----:B------:R-:W-:-:S03]  /*0a90*/  SHF.R.U32.HI R37, RZ, 0x19, R11 ;  /* 0x00000019ff257819 */ /* 0x000fc6000001160b */
[----:B------:R-:W-:Y:S01]  /*0aa0*/  IMAD.WIDE R38, R14, 0x4, R16 ;  /* 0x000000040e267825 */ /* 0x000fe200078e0210 */
[----:B------:R1:W2:Y:S01]  /*0ab0*/  @!P1 LDG.E.EL R18, desc[UR4][R8.64] ;  /* 0x0000000408129981 */ /* 0x0002a2000c2e1900 */
[----:B------:R-:W-:Y:S02]  /*0ac0*/  LEA.HI.X R16, R10, UR7, R11, 0x2, P2 ;  /* 0x000000070a107c11 */ /* 0x000fe400090f140b */
[----:B------:R-:W-:Y:S01]  /*0ad0*/  CS2R R10, SRZ ;  /* 0x00000000000a7805 */ /* 0x000fe2000001ff00 */
[----:B------:R0:W3:Y:S01]  /*0ae0*/  @!P1 LDG.E.EL R19, desc[UR4][R34.64] ;  /* 0x0000000422139981 */ /* 0x0000e2000c2e1900 */
[----:B-1----:R-:W-:Y:S01]  /*0af0*/  CS2R R8, SRZ ;  /* 0x0000000000087805 */ /* 0x002fe2000001ff00 */
[----:B0-----:R-:W-:-:S05]  /*0b00*/  IMAD.WIDE R34, R29, 0x8, R32 ;  /* 0x000000081d227825 */ /* 0x001fca00078e0220 */
[----:B------:R-:W2:Y:S01]  /*0b10*/  @!P0 LDG.E.EL.128 R8, desc[UR4][R34.64] ;  /* 0x0000000422088981 */ /* 0x000ea2000c2e1d00 */
[----:B------:R-:W-:-:S04]  /*0b20*/  LOP3.LUT R37, R37, 0x40, RZ, 0xc0, !PT ;  /* 0x0000004025257812 */ /* 0x000fc800078ec0ff */
[----:B------:R-:W-:-:S04]  /*0b30*/  IADD3 R36, P2, P3, R12, R36, R37 ;  /* 0x000000240c247210 */ /* 0x000fc80007b5e025 */
[----:B------:R-:W-:-:S03]  /*0b40*/  IADD3.X R37, R13, R16, RZ, P2, P3 ;  /* 0x000000100d257210 */ /* 0x000fc600017e64ff */
[----:B------:R-:W-:-:S04]  /*0b50*/  IMAD.WIDE R36, R15, 0x4, R36 ;  /* 0x000000040f247825 */ /* 0x000fc800078e0224 */
[----:B------:R-:W-:Y:S02]  /*0b60*/  IMAD.MOV.U32 R16, RZ, RZ, RZ ;  /* 0x000000ffff107224 */ /* 0x000fe400078e00ff */
[----:B------:R-:W-:Y:S01]  /*0b70*/  IMAD.WIDE R14, R14, 0x4, R36 ;  /* 0x000000040e0e7825 */ /* 0x000fe200078e0224 */
[----:B------:R-:W-:-:S04]  /*0b80*/  SHF.R.S32.HI R36, RZ, 0x1f, R5 ;  /* 0x0000001fff247819 */ /* 0x000fc80000011405 */
[----:B------:R-:W-:Y:S01]  /*0b90*/  LEA.HI R36, R36, R5, RZ, 0x12 ;  /* 0x0000000524247211 */ /* 0x000fe200078f90ff */
[----:B------:R0:W3:Y:S01]  /*0ba0*/  @!P1 LDG.E.EL R16, desc[UR4][R14.64] ;  /* 0x000000040e109981 */ /* 0x0000e2000c2e1900 */
[----:B------:R-:W-:-:S04]  /*0bb0*/  IMAD.WIDE R32, R22, 0x8, R32 ;  /* 0x0000000816207825 */ /* 0x000fc800078e0220 */
[----:B0-----:R-:W-:Y:S01]  /*0bc0*/  IMAD.MOV.U32 R14, RZ, RZ, RZ ;  /* 0x000000ffff0e7224 */ /* 0x001fe200078e00ff */
[----:B--2---:R-:W-:Y:S02]  /*0bd0*/  SEL R29, R9, RZ, !P0 ;  /* 0x000000ff091d7207 */ /* 0x004fe40004000000 */
[----:B------:R-:W-:Y:S02]  /*0be0*/  SEL R30, R8, RZ, !P0 ;  /* 0x000000ff081e7207 */ /* 0x000fe40004000000 */
[----:B------:R-:W-:Y:S02]  /*0bf0*/  SHF.R.U32.HI R9, RZ, 0x19, R29 ;  /* 0x00000019ff097819 */ /* 0x000fe4000001161d */
[----:B------:R-:W-:Y:S02]  /*0c00*/  LEA R8, P2, R30, UR6, 0x2 ;  /* 0x000000061e087c11 */ /* 0x000fe4000f8410ff */
[----:B------:R-:W-:Y:S02]  /*0c10*/  LOP3.LUT R9, R9, 0x40, RZ, 0xc0, !PT ;  /* 0x0000004009097812 */ /* 0x000fe400078ec0ff */
[----:B------:R-:W-:-:S02]  /*0c20*/  SEL R15, R11, RZ, !P0 ;  /* 0x000000ff0b0f7207 */ /* 0x000fc40004000000 */
[----:B------:R-:W-:Y:S02]  /*0c30*/  LEA.HI.X R30, R30, UR7, R29, 0x2, P2 ;  /* 0x000000071e1e7c11 */ /* 0x000fe400090f141d */
[----:B------:R-:W-:Y:S02]  /*0c40*/  IADD3 R8, P2, P3, R26, R8, R9 ;  /* 0x000000081a087210 */ /* 0x000fe40007b5e009 */
[----:B------:R-:W-:Y:S02]  /*0c50*/  SHF.R.S32.HI R29, RZ, 0x12, R36 ;  /* 0x00000012ff1d7819 */ /* 0x000fe40000011424 */
[----:B------:R-:W-:Y:S02]  /*0c60*/  SEL R36, R10, RZ, !P0 ;  /* 0x000000ff0a247207 */ /* 0x000fe40004000000 */
[----:B------:R-:W-:Y:S02]  /*0c70*/  SHF.R.U32.HI R11, RZ, 0x19, R15 ;  /* 0x00000019ff0b7819 */ /* 0x000fe4000001160f */
[----:B------:R-:W-:-:S02]  /*0c80*/  IADD3.X R9, R27, R30, RZ, P2, P3 ;  /* 0x0000001e1b097210 */ /* 0x000fc400017e64ff */
[----:B------:R-:W-:Y:S02]  /*0c90*/  LEA R10, P2, R36, UR6, 0x2 ;  /* 0x00000006240a7c11 */ /* 0x000fe4000f8410ff */
[----:B------:R-:W-:Y:S01]  /*0ca0*/  LOP3.LUT R11, R11, 0x40, RZ, 0xc0, !PT ;  /* 0x000000400b0b7812 */ /* 0x000fe200078ec0ff */
[----:B------:R-:W-:Y:S01]  /*0cb0*/  IMAD.SHL.U32 R30, R4, 0x100, RZ ;  /* 0x00000100041e7824 */ /* 0x000fe200078e00ff */
[----:B------:R-:W-:Y:S02]  /*0cc0*/  LEA.HI.X R36, R36, UR7, R15, 0x2, P2 ;  /* 0x0000000724247c11 */ /* 0x000fe400090f140f */
[----:B------:R-:W-:Y:S01]  /*0cd0*/  IADD3 R10, P2, P3, R26, R10, R11 ;  /* 0x0000000a1a0a7210 */ /* 0x000fe20007b5e00b */
[----:B------:R-:W-:-:S03]  /*0ce0*/  IMAD.WIDE R8, R30, 0x4, R8 ;  /* 0x000000041e087825 */ /* 0x000fc600078e0208 */
[----:B------:R-:W-:Y:S01]  /*0cf0*/  IADD3.X R11, R27, R36, RZ, P2, P3 ;  /* 0x000000241b0b7210 */ /* 0x000fe200017e64ff */
[----:B------:R-:W-:Y:S02]  /*0d00*/  IMAD.SHL.U32 R29, R29, 0x8000, RZ ;  /* 0x000080001d1d7824 */ /* 0x000fe400078e00ff */
[----:B------:R-:W-:-:S04]  /*0d10*/  IMAD.WIDE R10, R30, 0x4, R10 ;  /* 0x000000041e0a7825 */ /* 0x000fc800078e020a */
[----:B------:R-:W-:-:S04]  /*0d20*/  IMAD.WIDE R8, R29, 0x4, R8 ;  /* 0x000000041d087825 */ /* 0x000fc800078e0208 */
[----:B------:R-:W-:Y:S01]  /*0d30*/  IMAD.WIDE R36, R29, 0x4, R10 ;  /* 0x000000041d247825 */ /* 0x000fe200078e020a */
[----:B------:R0:W2:Y:S01]  /*0d40*/  @!P0 LDG.E.EL R14, desc[UR4][R8.64] ;  /* 0x00000004080e8981 */ /* 0x0000a2000c2e1900 */
[----:B------:R-:W-:Y:S02]  /*0d50*/  CS2R R10, SRZ ;  /* 0x00000000000a7805 */ /* 0x000fe4000001ff00 */
[----:B0-----:R-:W-:-:S06]  /*0d60*/  CS2R R8, SRZ ;  /* 0x0000000000087805 */ /* 0x001fcc000001ff00 */
[----:B------:R-:W2:Y:S01]  /*0d70*/  @!P0 LDG.E.EL.128 R8, desc[UR4][R32.64] ;  /* 0x0000000420088981 */ /* 0x000ea2000c2e1d00 */
[----:B------:R-:W-:Y:S01]  /*0d80*/  IMAD.SHL.U32 R28, R28, 0x20000, RZ ;  /* 0x000200001c1c7824 */ /* 0x000fe200078e00ff */
[----:B------:R-:W-:-:S04]  /*0d90*/  LOP3.LUT R22, R31, 0xfffc0000, RZ, 0xc0, !PT ;  /* 0xfffc00001f167812 */ /* 0x000fc800078ec0ff */
[----:B------:R-:W-:Y:S01]  /*0da0*/  IADD3 R22, R28, R25, -R22 ;  /* 0x000000191c167210 */ /* 0x000fe20007ffe816 */
[----:B------:R-:W-:-:S06]  /*0db0*/  IMAD.MOV.U32 R15, RZ, RZ, RZ ;  /* 0x000000ffff0f7224 */ /* 0x000fcc00078e00ff */
[----:B------:R0:W3:Y:S01]  /*0dc0*/  @!P0 LDG.E.EL R15, desc[UR4][R36.64] ;  /* 0x00000004240f8981 */ /* 0x0000e2000c2e1900 */
[----:B--2---:R-:W-:Y:S02]  /*0dd0*/  SEL R28, R8, RZ, !P0 ;  /* 0x000000ff081c7207 */ /* 0x004fe40004000000 */
[----:B------:R-:W-:Y:S02]  /*0de0*/  SEL R9, R9, RZ, !P0 ;  /* 0x000000ff09097207 */ /* 0x000fe40004000000 */
[----:B------:R-:W-:-:S04]  /*0df0*/  LEA R8, P2, R28, UR6, 0x2 ;  /* 0x000000061c087c11 */ /* 0x000fc8000f8410ff */
[--C-:B------:R-:W-:Y:S02]  /*0e00*/  LEA.HI.X R28, R28, UR7, R9.reuse, 0x2, P2 ;  /* 0x000000071c1c7c11 */ /* 0x100fe400090f1409 */
[----:B------:R-:W-:-:S04]  /*0e10*/  SHF.R.U32.HI R9, RZ, 0x19, R9 ;  /* 0x00000019ff097819 */ /* 0x000fc80000011609 */
[----:B------:R-:W-:Y:S02]  /*0e20*/  LOP3.LUT R9, R9, 0x40, RZ, 0xc0, !PT ;  /* 0x0000004009097812 */ /* 0x000fe400078ec0ff */
[----:B------:R-:W-:Y:S02]  /*0e30*/  SEL R31, R11, RZ, !P0 ;  /* 0x000000ff0b1f7207 */ /* 0x000fe40004000000 */
[----:B------:R-:W-:Y:S02]  /*0e40*/  IADD3 R8, P2, P3, R26, R8, R9 ;  /* 0x000000081a087210 */ /* 0x000fe40007b5e009 */
[----:B------:R-:W-:Y:S02]  /*0e50*/  SEL R10, R10, RZ, !P0 ;  /* 0x000000ff0a0a7207 */ /* 0x000fe40004000000 */
[----:B------:R-:W-:Y:S02]  /*0e60*/  IADD3.X R9, R27, R28, RZ, P2, P3 ;  /* 0x0000001c1b097210 */ /* 0x000fe400017e64ff */
[----:B------:R-:W-:-:S02]  /*0e70*/  SHF.R.U32.HI R28, RZ, 0x19, R31 ;  /* 0x00000019ff1c7819 */ /* 0x000fc4000001161f */
[----:B------:R-:W-:Y:S02]  /*0e80*/  LEA R11, P4, R10, UR6, 0x2 ;  /* 0x000000060a0b7c11 */ /* 0x000fe4000f8810ff */
[----:B------:R-:W-:Y:S01]  /*0e90*/  LOP3.LUT R28, R28, 0x40, RZ, 0xc0, !PT ;  /* 0x000000401c1c7812 */ /* 0x000fe200078ec0ff */
[----:B------:R-:W-:Y:S01]  /*0ea0*/  IMAD.WIDE R8, R30, 0x4, R8 ;  /* 0x000000041e087825 */ /* 0x000fe200078e0208 */
[----:B------:R-:W-:Y:S02]  /*0eb0*/  LEA.HI.X R10, R10, UR7, R31, 0x2, P4 ;  /* 0x000000070a0a7c11 */ /* 0x000fe4000a0f141f */
[----:B------:R-:W-:Y:S01]  /*0ec0*/  IADD3 R26, P2, P3, R26, R11, R28 ;  /* 0x0000000b1a1a7210 */ /* 0x000fe20007b5e01c */
[----:B0-----:R-:W-:-:S03]  /*0ed0*/  IMAD.WIDE R36, R29, 0x4, R8 ;  /* 0x000000041d247825 */ /* 0x001fc600078e0208 */
[----:B------:R-:W-:Y:S02]  /*0ee0*/  IADD3.X R27, R27, R10, RZ, P2, P3 ;  /* 0x0000000a1b1b7210 */ /* 0x000fe400017e64ff */
[----:B------:R-:W-:Y:S02]  /*0ef0*/  CS2R R8, SRZ ;  /* 0x0000000000087805 */ /* 0x000fe4000001ff00 */
[----:B------:R-:W-:-:S06]  /*0f00*/  CS2R R10, SRZ ;  /* 0x00000000000a7805 */ /* 0x000fcc000001ff00 */
[----:B------:R0:W2:Y:S01]  /*0f10*/  @!P1 LDG.E.EL.128 R8, desc[UR4][R34.64] ;  /* 0x0000000422089981 */ /* 0x0000a2000c2e1d00 */
[----:B------:R-:W-:-:S04]  /*0f20*/  IMAD.WIDE R30, R30, 0x4, R26 ;  /* 0x000000041e1e7825 */ /* 0x000fc800078e021a */
[----:B------:R-:W-:Y:S02]  /*0f30*/  IMAD.MOV.U32 R28, RZ, RZ, RZ ;  /* 0x000000ffff1c7224 */ /* 0x000fe400078e00ff */
[----:B------:R-:W-:-:S04]  /*0f40*/  IMAD.WIDE R30, R29, 0x4, R30 ;  /* 0x000000041d1e7825 */ /* 0x000fc800078e021e */
[----:B------:R-:W3:Y:S01]  /*0f50*/  @!P0 LDG.E.EL R28, desc[UR4][R36.64] ;  /* 0x00000004241c8981 */ /* 0x000ee2000c2e1900 */
[----:B------:R-:W-:-:S06]  /*0f60*/  IMAD.MOV.U32 R29, RZ, RZ, RZ ;  /* 0x000000ffff1d7224 */ /* 0x000fcc00078e00ff */
[----:B------:R1:W3:Y:S01]  /*0f70*/  @!P0 LDG.E.EL R29, desc[UR4][R30.64] ;  /* 0x000000041e1d8981 */ /* 0x0002e2000c2e1900 */
[----:B0-----:R-:W-:Y:S02]  /*0f80*/  IMAD.SHL.U32 R35, R0, 0x100, RZ ;  /* 0x0000010000237824 */ /* 0x001fe400078e00ff */
[----:B-1----:R-:W-:Y:S01]  /*0f90*/  IMAD.MOV.U32 R30, RZ, RZ, RZ ;  /* 0x000000ffff1e7224 */ /* 0x002fe200078e00ff */
[----:B--2---:R-:W-:Y:S02]  /*0fa0*/  SEL R27, R9, RZ, !P1 ;  /* 0x000000ff091b7207 */ /* 0x004fe40004800000 */
[----:B------:R-:W-:Y:S02]  /*0fb0*/  SEL R26, R8, RZ, !P1 ;  /* 0x000000ff081a7207 */ /* 0x000fe40004800000 */
[----:B------:R-:W-:Y:S02]  /*0fc0*/  SHF.R.U32.HI R9, RZ, 0x19, R27 ;  /* 0x00000019ff097819 */ /* 0x000fe4000001161b */
[----:B------:R-:W-:-:S02]  /*0fd0*/  LEA R8, P2, R26, UR6, 0x2 ;  /* 0x000000061a087c11 */ /* 0x000fc4000f8410ff */
[----:B------:R-:W-:Y:S02]  /*0fe0*/  LOP3.LUT R9, R9, 0x40, RZ, 0xc0, !PT ;  /* 0x0000004009097812 */ /* 0x000fe400078ec0ff */
[----:B------:R-:W-:Y:S01]  /*0ff0*/  LEA.HI.X R36, R26, UR7, R27, 0x2, P2 ;  /* 0x000000071a247c11 */ /* 0x000fe200090f141b */
[----:B------:R-:W-:Y:S01]  /*1000*/  VIADD R26, R5, 0x200 ;  /* 0x00000200051a7836 */ /* 0x000fe20000000000 */
[----:B------:R-:W-:Y:S02]  /*1010*/  IADD3 R8, P2, P3, R12, R8, R9 ;  /* 0x000000080c087210 */ /* 0x000fe40007b5e009 */
[----:B------:R-:W-:Y:S02]  /*1020*/  SHF.R.S32.HI R9, RZ, 0x1f, R25 ;  /* 0x0000001fff097819 */ /* 0x000fe40000011419 */
[----:B------:R-:W-:Y:S02]  /*1030*/  SEL R31, R11, RZ, !P1 ;  /* 0x000000ff0b1f7207 */ /* 0x000fe40004800000 */
[----:B------:R-:W-:-:S02]  /*1040*/  LEA.HI R27, R9, R25, RZ, 0xa ;  /* 0x00000019091b7211 */ /* 0x000fc400078f50ff */
[----:B------:R-:W-:Y:S02]  /*1050*/  LEA.HI R25, R9, R26, RZ, 0x12 ;  /* 0x0000001a09197211 */ /* 0x000fe400078f90ff */
[----:B------:R-:W-:Y:S02]  /*1060*/  IADD3.X R9, R13, R36, RZ, P2, P3 ;  /* 0x000000240d097210 */ /* 0x000fe400017e64ff */
[----:B------:R-:W-:Y:S02]  /*1070*/  SEL R36, R10, RZ, !P1 ;  /* 0x000000ff0a247207 */ /* 0x000fe40004800000 */
[----:B------:R-:W-:Y:S02]  /*1080*/  SHF.R.U32.HI R11, RZ, 0x19, R31 ;  /* 0x00000019ff0b7819 */ /* 0x000fe4000001161f */
[----:B------:R-:W-:Y:S02]  /*1090*/  LEA R10, P2, R36, UR6, 0x2 ;  /* 0x00000006240a7c11 */ /* 0x000fe4000f8410ff */
[----:B------:R-:W-:-:S02]  /*10a0*/  LOP3.LUT R11, R11, 0x40, RZ, 0xc0, !PT ;  /* 0x000000400b0b7812 */ /* 0x000fc400078ec0ff */
[----:B------:R-:W-:Y:S02]  /*10b0*/  LEA.HI.X R36, R36, UR7, R31, 0x2, P2 ;  /* 0x0000000724247c11 */ /* 0x000fe400090f141f */
[----:B------:R-:W-:Y:S02]  /*10c0*/  IADD3 R10, P2, P3, R12, R10, R11 ;  /* 0x0000000a0c0a7210 */ /* 0x000fe40007b5e00b */
[----:B------:R-:W-:Y:S01]  /*10d0*/  SHF.R.S32.HI R25, RZ, 0x12, R25 ;  /* 0x00000012ff197819 */ /* 0x000fe20000011419 */
[----:B------:R-:W-:Y:S01]  /*10e0*/  IMAD.WIDE R8, R35, 0x4, R8 ;  /* 0x0000000423087825 */ /* 0x000fe200078e0208 */
[----:B------:R-:W-:-:S03]  /*10f0*/  IADD3.X R11, R13, R36, RZ, P2, P3 ;  /* 0x000000240d0b7210 */ /* 0x000fc600017e64ff */
        /* <DEDUP_REMOVED lines=8> */
[----:B------:R-:W-:Y:S01]  /*1180*/  IMAD.MOV.U32 R17, RZ, RZ, RZ ;  /* 0x000000ffff117224 */ /* 0x000fe200078e00ff */
[----:B------:R-:W-:Y:S01]  /*1190*/  LOP3.LUT R24, R24, 0xfffc0000, RZ, 0xc0, !PT ;  /* 0xfffc000018187812 */ /* 0x000fe200078ec0ff */
[----:B------:R-:W-:-:S04]  /*11a0*/  IMAD.SHL.U32 R23, R23, 0x20000, RZ ;  /* 0x0002000017177824 */ /* 0x000fc800078e00ff */
[----:B------:R2:W3:Y:S01]  /*11b0*/  @!P1 LDG.E.EL R17, desc[UR4][R38.64] ;  /* 0x0000000426119981 */ /* 0x0004e2000c2e1900 */
[----:B------:R-:W-:Y:S01]  /*11c0*/  IADD3 R23, R23, R5, -R24 ;  /* 0x0000000517177210 */ /* 0x000fe20007ffe818 */
[----:B------:R-:W-:-:S06]  /*11d0*/  IMAD.MOV.U32 R31, RZ, RZ, RZ ;  /* 0x000000ffff1f7224 */ /* 0x000fcc00078e00ff */
[----:B------:R0:W3:Y:S01]  /*11e0*/  @!P1 LDG.E.EL R31, desc[UR4][R36.64] ;  /* 0x00000004241f9981 */ /* 0x0000e2000c2e1900 */
[----:B--2---:R-:W-:Y:S02]  /*11f0*/  SEL R39, R9, RZ, !P1 ;  /* 0x000000ff09277207 */ /* 0x004fe40004800000 */
[----:B------:R-:W-:Y:S02]  /*1200*/  SEL R24, R8, RZ, !P1 ;  /* 0x000000ff08187207 */ /* 0x000fe40004800000 */
[----:B------:R-:W-:Y:S02]  /*1210*/  SHF.R.U32.HI R8, RZ, 0x19, R39 ;  /* 0x00000019ff087819 */ /* 0x000fe40000011627 */
[----:B------:R-:W-:Y:S02]  /*1220*/  LEA R9, P2, R24, UR6, 0x2 ;  /* 0x0000000618097c11 */ /* 0x000fe4000f8410ff */
[----:B------:R-:W-:Y:S02]  /*1230*/  LOP3.LUT R8, R8, 0x40, RZ, 0xc0, !PT ;  /* 0x0000004008087812 */ /* 0x000fe400078ec0ff */
[----:B------:R-:W-:-:S02]  /*1240*/  SEL R11, R11, RZ, !P1 ;  /* 0x000000ff0b0b7207 */ /* 0x000fc40004800000 */
[----:B------:R-:W-:Y:S02]  /*1250*/  LEA.HI.X R24, R24, UR7, R39, 0x2, P2 ;  /* 0x0000000718187c11 */ /* 0x000fe400090f1427 */
[----:B------:R-:W-:Y:S01]  /*1260*/  IADD3 R8, P2, P3, R12, R9, R8 ;  /* 0x000000090c087210 */ /* 0x000fe20007b5e008 */
[----:B------:R-:W1:Y:S01]  /*1270*/  LDC.64 R38, c[0x0][0x210] ;  /* 0x00008400ff267b82 */ /* 0x000e620000000a00 */
[----:B------:R-:W-:Y:S02]  /*1280*/  SEL R10, R10, RZ, !P1 ;  /* 0x000000ff0a0a7207 */ /* 0x000fe40004800000 */
[----:B------:R-:W-:Y:S02]  /*1290*/  SHF.R.U32.HI R9, RZ, 0x19, R11 ;  /* 0x00000019ff097819 */ /* 0x000fe4000001160b */
[----:B------:R-:W-:Y:S02]  /*12a0*/  LEA R32, P4, R10, UR6, 0x2 ;  /* 0x000000060a207c11 */ /* 0x000fe4000f8810ff */
[----:B------:R-:W-:-:S04]  /*12b0*/  LOP3.LUT R9, R9, 0x40, RZ, 0xc0, !PT ;  /* 0x0000004009097812 */ /* 0x000fc800078ec0ff */
[----:B------:R-:W-:Y:S02]  /*12c0*/  IADD3 R12, P5, P6, R12, R32, R9 ;  /* 0x000000200c0c7210 */ /* 0x000fe40007ebe009 */
[----:B------:R-:W-:Y:S02]  /*12d0*/  IADD3.X R9, R13, R24, RZ, P2, P3 ;  /* 0x000000180d097210 */ /* 0x000fe400017e64ff */
[----:B------:R-:W-:Y:S01]  /*12e0*/  LEA.HI.X R10, R10, UR7, R11, 0x2, P4 ;  /* 0x000000070a0a7c11 */ /* 0x000fe2000a0f140b */
[----:B------:R-:W-:Y:S01]  /*12f0*/  IMAD.MOV.U32 R32, RZ, RZ, RZ ;  /* 0x000000ffff207224 */ /* 0x000fe200078e00ff */
[----:B------:R-:W-:Y:S01]  /*1300*/  SHF.R.S32.HI R24, RZ, 0x1f, R5 ;  /* 0x0000001fff187819 */ /* 0x000fe20000011405 */
[----:B------:R-:W-:Y:S01]  /*1310*/  IMAD.WIDE R8, R35, 0x4, R8 ;  /* 0x0000000423087825 */ /* 0x000fe200078e0208 */
[----:B------:R-:W-:Y:S01]  /*1320*/  IADD3.X R13, R13, R10, RZ, P5, P6 ;  /* 0x0000000a0d0d7210 */ /* 0x000fe20002fec4ff */
[----:B------:R-:W-:Y:S02]  /*1330*/  ULDC.64 UR6, c[0x0][0x248] ;  /* 0x0000920000067ab9 */ /* 0x000fe40000000a00 */
[----:B------:R-:W-:-:S02]  /*1340*/  IMAD.WIDE R10, R34, 0x4, R8 ;  /* 0x00000004220a7825 */ /* 0x000fc400078e0208 */
[----:B------:R-:W2:Y:S01]  /*1350*/  LDC.64 R8, c[0x0][0x238] ;  /* 0x00008e00ff087b82 */ /* 0x000ea20000000a00 */
[----:B------:R-:W-:Y:S01]  /*1360*/  LEA.HI R33, R24, R5, RZ, 0x5 ;  /* 0x0000000518217211 */ /* 0x000fe200078f28ff */
[----:B------:R-:W-:Y:S01]  /*1370*/  IMAD.WIDE R12, R35, 0x4, R12 ;  /* 0x00000004230c7825 */ /* 0x000fe200078e020c */
[----:B------:R3:W4:Y:S02]  /*1380*/  @!P1 LDG.E.EL R32, desc[UR4][R10.64] ;  /* 0x000000040a209981 */ /* 0x000724000c2e1900 */
[----:B0-----:R-:W-:-:S05]  /*1390*/  LOP3.LUT R36, R33, 0xffffffe0, RZ, 0xc0, !PT ;  /* 0xffffffe021247812 */ /* 0x001fca00078ec0ff */
[----:B------:R-:W-:Y:S02]  /*13a0*/  IMAD.IADD R35, R5, 0x1, -R36 ;  /* 0x0000000105237824 */ /* 0x000fe400078e0a24 */
[----:B------:R-:W-:Y:S01]  /*13b0*/  IMAD.WIDE R12, R34, 0x4, R12 ;  /* 0x00000004220c7825 */ /* 0x000fe200078e020c */
[----:B---3--:R-:W-:-:S03]  /*13c0*/  CS2R R10, SRZ ;  /* 0x00000000000a7805 */ /* 0x008fc6000001ff00 */
[----:B--2---:R-:W-:Y:S01]  /*13d0*/  IMAD.WIDE R34, R35, 0x4, R8 ;  /* 0x0000000423227825 */ /* 0x004fe200078e0208 */
[----:B------:R-:W-:-:S06]  /*13e0*/  CS2R R8, SRZ ;  /* 0x0000000000087805 */ /* 0x000fcc000001ff00 */
[----:B------:R-:W2:Y:S01]  /*13f0*/  @!P0 LDG.E.EL.128 R8, desc[UR4][R34.64] ;  /* 0x0000000422088981 */ /* 0x000ea2000c2e1d00 */
[----:B-----5:R-:W-:Y:S02]  /*1400*/  SEL R21, R21, RZ, !P0 ;  /* 0x000000ff15157207 */ /* 0x020fe40004000000 */
[----:B------:R-:W-:Y:S02]  /*1410*/  SEL R14, R14, RZ, !P0 ;  /* 0x000000ff0e0e7207 */ /* 0x000fe40004000000 */
[----:B----4-:R-:W-:Y:S02]  /*1420*/  SEL R20, R20, RZ, !P0 ;  /* 0x000000ff14147207 */ /* 0x010fe40004000000 */
[----:B------:R-:W-:Y:S01]  /*1430*/  SEL R15, R15, RZ, !P0 ;  /* 0x000000ff0f0f7207 */ /* 0x000fe20004000000 */
[----:B------:R-:W-:Y:S02]  /*1440*/  IMAD.MOV.U32 R33, RZ, RZ, RZ ;  /* 0x000000ffff217224 */ /* 0x000fe400078e00ff */
[----:B------:R-:W-:-:S02]  /*1450*/  FADD R14, -R21, R14 ;  /* 0x0000000e150e7221 */ /* 0x000fc40000000100 */
[----:B------:R-:W-:Y:S02]  /*1460*/  FADD R15, -R20, R15 ;  /* 0x0000000f140f7221 */ /* 0x000fe40000000100 */
[----:B------:R0:W3:Y:S02]  /*1470*/  @!P1 LDG.E.EL R33, desc[UR4][R12.64] ;  /* 0x000000040c219981 */ /* 0x0000e4000c2e1900 */
[----:B0-----:R-:W-:Y:S02]  /*1480*/  CS2R R12, SRZ ;  /* 0x00000000000c7805 */ /* 0x001fe4000001ff00 */
[----:B--2---:R-:W-:Y:S02]  /*1490*/  SEL R8, R8, RZ, !P0 ;  /* 0x000000ff08087207 */ /* 0x004fe40004000000 */
[----:B------:R-:W-:-:S03]  /*14a0*/  SEL R9, R9, RZ, !P0 ;  /* 0x000000ff09097207 */ /* 0x000fc60004000000 */
[----:B------:R-:W-:Y:S02]  /*14b0*/  FFMA R21, R14, R8, R21 ;  /* 0x000000080e157223 */ /* 0x000fe40000000015 */
[----:B------:R-:W-:Y:S01]  /*14c0*/  FFMA R20, R15, R9, R20 ;  /* 0x000000090f147223 */ /* 0x000fe20000000014 */
[----:B------:R-:W-:-:S06]  /*14d0*/  CS2R R14, SRZ ;  /* 0x00000000000e7805 */ /* 0x000fcc000001ff00 */
[----:B------:R0:W2:Y:S02]  /*14e0*/  @!P1 LDG.E.EL.128 R12, desc[UR4][R34.64] ;  /* 0x00000004220c9981 */ /* 0x0000a4000c2e1d00 */
[----:B0-----:R-:W0:Y:S01]  /*14f0*/  LDC.64 R34, c[0x0][0x240] ;  /* 0x00009000ff227b82 */ /* 0x001e220000000a00 */
[----:B------:R-:W-:Y:S02]  /*1500*/  SEL R8, R6, RZ, !P0 ;  /* 0x000000ff06087207 */ /* 0x000fe40004000000 */
[----:B------:R-:W-:Y:S02]  /*1510*/  SEL R6, R7, RZ, !P0 ;  /* 0x000000ff07067207 */ /* 0x000fe40004000000 */
[----:B------:R-:W-:Y:S02]  /*1520*/  SEL R29, R29, RZ, !P0 ;  /* 0x000000ff1d1d7207 */ /* 0x000fe40004000000 */
[----:B------:R-:W-:Y:S02]  /*1530*/  SEL R19, R19, RZ, !P1 ;  /* 0x000000ff13137207 */ /* 0x000fe40004800000 */
[----:B------:R-:W-:-:S02]  /*1540*/  SEL R18, R18, RZ, !P1 ;  /* 0x000000ff12127207 */ /* 0x000fc40004800000 */
[----:B------:R-:W-:Y:S02]  /*1550*/  SEL R30, R30, RZ, !P1 ;  /* 0x000000ff1e1e7207 */ /* 0x000fe40004800000 */
[----:B------:R-:W-:Y:S01]  /*1560*/  SEL R31, R31, RZ, !P1 ;  /* 0x000000ff1f1f7207 */ /* 0x000fe20004800000 */
[----:B------:R-:W-:Y:S01]  /*1570*/  FADD R29, -R6, R29 ;  /* 0x0000001d061d7221 */ /* 0x000fe20000000100 */
[----:B------:R-:W-:Y:S01]  /*1580*/  SEL R11, R11, RZ, !P0 ;  /* 0x000000ff0b0b7207 */ /* 0x000fe20004000000 */
[----:B------:R-:W-:Y:S02]  /*1590*/  FADD R30, -R19, R30 ;  /* 0x0000001e131e7221 */ /* 0x000fe40000000100 */
[----:B------:R-:W-:Y:S01]  /*15a0*/  FADD R31, -R18, R31 ;  /* 0x0000001f121f7221 */ /* 0x000fe20000000100 */
[----:B------:R-:W-:Y:S01]  /*15b0*/  SEL R9, R28, RZ, !P0 ;  /* 0x000000ff1c097207 */ /* 0x000fe20004000000 */
[----:B------:R-:W-:Y:S01]  /*15c0*/  FFMA R6, R29, R11, R6 ;  /* 0x0000000b1d067223 */ /* 0x000fe20000000006 */
[----:B------:R-:W-:-:S03]  /*15d0*/  SEL R10, R10, RZ, !P0 ;  /* 0x000000ff0a0a7207 */ /* 0x000fc60004000000 */
[----:B------:R-:W-:Y:S01]  /*15e0*/  FADD R7, -R8, R9 ;  /* 0x0000000908077221 */ /* 0x000fe20000000100 */
[----:B------:R-:W-:-:S03]  /*15f0*/  SEL R17, R17, RZ, !P1 ;  /* 0x000000ff11117207 */ /* 0x000fc60004800000 */
[----:B------:R-:W-:Y:S01]  /*1600*/  FFMA R7, R7, R10, R8 ;  /* 0x0000000a07077223 */ /* 0x000fe20000000008 */
[----:B------:R-:W-:Y:S02]  /*1610*/  CS2R R8, SRZ ;  /* 0x0000000000087805 */ /* 0x000fe4000001ff00 */
[----:B------:R-:W-:Y:S02]  /*1620*/  CS2R R10, SRZ ;  /* 0x00000000000a7805 */ /* 0x000fe4000001ff00 */
[----:B--2---:R-:W-:Y:S02]  /*1630*/  SEL R12, R12, RZ, !P1 ;  /* 0x000000ff0c0c7207 */ /* 0x004fe40004800000 */
[----:B------:R-:W-:-:S03]  /*1640*/  SEL R13, R13, RZ, !P1 ;  /* 0x000000ff0d0d7207 */ /* 0x000fc60004800000 */
[----:B------:R-:W-:Y:S02]  /*1650*/  FFMA R29, R30, R12, R19 ;  /* 0x0000000c1e1d7223 */ /* 0x000fe40000000013 */
[----:B------:R-:W-:Y:S01]  /*1660*/  FFMA R28, R31, R13, R18 ;  /* 0x0000000d1f1c7223 */ /* 0x000fe20000000012 */
[----:B-1----:R-:W-:-:S04]  /*1670*/  IMAD.WIDE R12, R23, 0x4, R38 ;  /* 0x00000004170c7825 */ /* 0x002fc800078e0226 */
[----:B------:R-:W-:Y:S01]  /*1680*/  IMAD.MOV.U32 R23, RZ, RZ, RZ ;  /* 0x000000ffff177224 */ /* 0x000fe200078e00ff */
[----:B------:R-:W-:Y:S01]  /*1690*/  SEL R32, R32, RZ, !P1 ;  /* 0x000000ff20207207 */ /* 0x000fe20004800000 */
[----:B0-----:R-:W-:Y:S01]  /*16a0*/  IMAD.WIDE R18, R2, 0x4, R34 ;  /* 0x0000000402127825 */ /* 0x001fe200078e0222 */
[----:B------:R-:W-:Y:S02]  /*16b0*/  SEL R16, R16, RZ, !P1 ;  /* 0x000000ff10107207 */ /* 0x000fe40004800000 */
[----:B------:R-:W-:Y:S02]  /*16c0*/  CS2R R30, SRZ ;  /* 0x00000000001e7805 */ /* 0x000fe4000001ff00 */
[----:B---3--:R-:W-:Y:S01]  /*16d0*/  SEL R33, R33, RZ, !P1 ;  /* 0x000000ff21217207 */ /* 0x008fe20004800000 */
[----:B------:R0:W2:Y:S04]  /*16e0*/  @!P0 LDG.E.128 R8, desc[UR4][R12.64] ;  /* 0x000000040c088981 */ /* 0x0000a8000c1e1d00 */
[----:B------:R-:W3:Y:S01]  /*16f0*/  @!P0 LDG.E.EL R23, desc[UR4][R18.64] ;  /* 0x0000000412178981 */ /* 0x000ee2000c2e1900 */
[----:B------:R-:W-:Y:S01]  /*1700*/  IMAD.MOV.U32 R2, RZ, RZ, RZ ;  /* 0x000000ffff027224 */ /* 0x000fe200078e00ff */
[----:B------:R-:W-:Y:S01]  /*1710*/  SEL R14, R14, RZ, !P1 ;  /* 0x000000ff0e0e7207 */ /* 0x000fe20004800000 */
[----:B------:R-:W-:Y:S01]  /*1720*/  FADD R32, -R17, R32 ;  /* 0x0000002011207221 */ /* 0x000fe20000000100 */
[----:B------:R-:W-:Y:S01]  /*1730*/  SEL R15, R15, RZ, !P1 ;  /* 0x000000ff0f0f7207 */ /* 0x000fe20004800000 */
[----:B------:R-:W4:Y:S01]  /*1740*/  @!P0 LDG.E.EL R31, desc[UR4][R18.64] ;  /* 0x00000004121f8981 */ /* 0x000f22000c2e1900 */
[----:B0-----:R-:W-:Y:S01]  /*1750*/  FADD R13, -R16, R33 ;  /* 0x00000021100d7221 */ /* 0x001fe20000000100 */
[----:B------:R-:W-:-:S02]  /*1760*/  FFMA R33, R32, R14, R17 ;  /* 0x0000000e20217223 */ /* 0x000fc40000000011 */
[----:B------:R-:W5:Y:S01]  /*1770*/  @!P0 LDG.E.EL R2, desc[UR4][R18.64] ;  /* 0x0000000412028981 */ /* 0x000f62000c2e1900 */
[----:B------:R-:W-:-:S03]  /*1780*/  FFMA R32, R13, R15, R16 ;  /* 0x0000000f0d207223 */ /* 0x000fc60000000010 */
[----:B------:R0:W4:Y:S01]  /*1790*/  @!P0 LDG.E.EL R30, desc[UR4][R18.64] ;  /* 0x00000004121e8981 */ /* 0x000122000c2e1900 */
[----:B------:R-:W-:Y:S01]  /*17a0*/  IMAD.WIDE R16, R3, 0x4, R34 ;  /* 0x0000000403107825 */ /* 0x000fe200078e0222 */
[----:B------:R-:W-:-:S03]  /*17b0*/  CS2R R34, SRZ ;  /* 0x0000000000227805 */ /* 0x000fc6000001ff00 */
[----:B------:R-:W-:Y:S02]  /*17c0*/  IMAD.MOV.U32 R36, RZ, RZ, RZ ;  /* 0x000000ffff247224 */ /* 0x000fe400078e00ff */
[----:B------:R-:W-:Y:S01]  /*17d0*/  IMAD.MOV.U32 R3, RZ, RZ, RZ ;  /* 0x000000ffff037224 */ /* 0x000fe200078e00ff */
[----:B------:R-:W4:Y:S01]  /*17e0*/  @!P1 LDG.E.EL R35, desc[UR4][R16.64] ;  /* 0x0000000410239981 */ /* 0x000f22000c2e1900 */
[CC--:B0-----:R-:W-:Y:S02]  /*17f0*/  LEA.HI R18, R24.reuse, R5.reuse, RZ, 0xa ;  /* 0x0000000518127211 */ /* 0x0c1fe400078f50ff */
[----:B------:R-:W-:Y:S01]  /*1800*/  LEA.HI R24, R24, R5, RZ, 0x12 ;  /* 0x0000000518187211 */ /* 0x000fe200078f90ff */
[----:B------:R-:W4:Y:S01]  /*1810*/  @!P1 LDG.E.EL R36, desc[UR4][R16.64] ;  /* 0x0000000410249981 */ /* 0x000f22000c2e1900 */
[----:B------:R-:W-:Y:S02]  /*1820*/  LOP3.LUT R18, R18, 0xfffffc00, RZ, 0xc0, !PT ;  /* 0xfffffc0012127812 */ /* 0x000fe400078ec0ff */
[----:B------:R-:W-:Y:S01]  /*1830*/  SHF.R.S32.HI R24, RZ, 0x12, R24 ;  /* 0x00000012ff187819 */ /* 0x000fe20000011418 */
[----:B------:R-:W4:Y:S02]  /*1840*/  @!P1 LDG.E.EL R34, desc[UR4][R16.64] ;  /* 0x0000000410229981 */ /* 0x000f24000c2e1900 */
[----:B------:R-:W-:-:S02]  /*1850*/  IMAD.IADD R18, R5, 0x1, -R18 ;  /* 0x0000000105127824 */ /* 0x000fc400078e0a12 */
[----:B------:R0:W4:Y:S01]  /*1860*/  @!P1 LDG.E.EL R3, desc[UR4][R16.64] ;  /* 0x0000000410039981 */ /* 0x000122000c2e1900 */
[----:B------:R-:W-:Y:S01]  /*1870*/  IMAD.SHL.U32 R24, R24, 0x20000, RZ ;  /* 0x0002000018187824 */ /* 0x000fe200078e00ff */
[C---:B------:R-:W-:Y:S01]  /*1880*/  ISETP.GT.AND P2, PT, R4.reuse, 0x7f, PT ;  /* 0x0000007f0400780c */ /* 0x040fe20003f44270 */
[----:B0-----:R-:W-:-:S03]  /*1890*/  IMAD.SHL.U32 R17, R4, 0x400, RZ ;  /* 0x0000040004117824 */ /* 0x001fc600078e00ff */
[--C-:B------:R-:W-:Y:S02]  /*18a0*/  SHF.R.S32.HI R4, RZ, 0x1f, R24.reuse ;  /* 0x0000001fff047819 */ /* 0x100fe40000011418 */
[----:B------:R-:W-:Y:S02]  /*18b0*/  LOP3.LUT R27, R27, 0xfffffc00, RZ, 0xc0, !PT ;  /* 0xfffffc001b1b7812 */ /* 0x000fe400078ec0ff */
[----:B------:R-:W-:Y:S02]  /*18c0*/  IADD3 R16, P3, P4, R17, R18, R24 ;  /* 0x0000001211107210 */ /* 0x000fe40007c7e018 */
[----:B------:R-:W-:Y:S02]  /*18d0*/  SHF.R.S32.HI R18, RZ, 0x1f, R18 ;  /* 0x0000001fff127819 */ /* 0x000fe40000011412 */
[----:B------:R-:W-:Y:S01]  /*18e0*/  SHF.R.S32.HI R17, RZ, 0x1f, R17 ;  /* 0x0000001fff117819 */ /* 0x000fe20000011411 */
[----:B------:R-:W-:-:S03]  /*18f0*/  IMAD.IADD R26, R26, 0x1, -R27 ;  /* 0x000000011a1a7824 */ /* 0x000fc600078e0a1b */
[----:B------:R-:W-:Y:S01]  /*1900*/  IADD3.X R17, R17, R18, R4, P3, P4 ;  /* 0x0000001211117210 */ /* 0x000fe20001fe8404 */
[----:B------:R-:W-:Y:S02]  /*1910*/  IMAD.SHL.U32 R4, R25, 0x20000, RZ ;  /* 0x0002000019047824 */ /* 0x000fe400078e00ff */
[----:B------:R-:W-:Y:S01]  /*1920*/  IMAD.SHL.U32 R19, R0, 0x400, RZ ;  /* 0x0000040000137824 */ /* 0x000fe200078e00ff */
[----:B------:R-:W-:Y:S02]  /*1930*/  CS2R R12, SRZ ;  /* 0x00000000000c7805 */ /* 0x000fe4000001ff00 */
[----:B------:R-:W-:Y:S02]  /*1940*/  CS2R R14, SRZ ;  /* 0x00000000000e7805 */ /* 0x000fe4000001ff00 */
[----:B------:R-:W-:Y:S01]  /*1950*/  SHF.R.S32.HI R18, RZ, 0x1f, R4 ;  /* 0x0000001fff127819 */ /* 0x000fe20000011404 */
[----:B------:R-:W-:Y:S01]  /*1960*/  IMAD.WIDE R38, R22, 0x4, R38 ;  /* 0x0000000416267825 */ /* 0x000fe200078e0226 */
[----:B------:R-:W-:-:S02]  /*1970*/  IADD3 R4, P3, P4, R19, R26, R4 ;  /* 0x0000001a13047210 */ /* 0x000fc40007c7e004 */
[----:B------:R-:W-:Y:S02]  /*1980*/  SHF.R.S32.HI R26, RZ, 0x1f, R26 ;  /* 0x0000001fff1a7819 */ /* 0x000fe4000001141a */
[----:B------:R-:W-:Y:S01]  /*1990*/  SHF.R.S32.HI R25, RZ, 0x1f, R19 ;  /* 0x0000001fff197819 */ /* 0x000fe20000011413 */
[----:B------:R0:W4:Y:S03]  /*19a0*/  @!P1 LDG.E.128 R12, desc[UR4][R38.64] ;  /* 0x00000004260c9981 */ /* 0x000126000c1e1d00 */
[----:B------:R-:W-:Y:S02]  /*19b0*/  IADD3.X R25, R25, R26, R18, P3, P4 ;  /* 0x0000001a19197210 */ /* 0x000fe40001fe8412 */
[----:B------:R-:W-:Y:S02]  /*19c0*/  CS2R R18, SRZ ;  /* 0x0000000000127805 */ /* 0x000fe4000001ff00 */
[----:B0-----:R-:W-:-:S04]  /*19d0*/  LEA R38, P3, R16, UR6, 0x2 ;  /* 0x0000000610267c11 */ /* 0x001fc8000f8610ff */
[----:B------:R-:W-:Y:S02]  /*19e0*/  LEA.HI.X R39, R16, UR7, R17, 0x2, P3 ;  /* 0x0000000710277c11 */ /* 0x000fe400098f1411 */
[----:B------:R-:W-:Y:S02]  /*19f0*/  CS2R R16, SRZ ;  /* 0x0000000000107805 */ /* 0x000fe4000001ff00 */
[----:B------:R-:W-:Y:S02]  /*1a00*/  ISETP.GT.AND P3, PT, R0, 0x7f, PT ;  /* 0x0000007f0000780c */ /* 0x000fe40003f64270 */
[----:B------:R-:W-:Y:S02]  /*1a10*/  LEA R22, P4, R4, UR6, 0x2 ;  /* 0x0000000604167c11 */ /* 0x000fe4000f8810ff */
[----:B------:R-:W-:Y:S01]  /*1a20*/  CS2R R26, SRZ ;  /* 0x00000000001a7805 */ /* 0x000fe2000001ff00 */
[----:B------:R-:W4:Y:S01]  /*1a30*/  @P2 LDG.E.128 R16, desc[UR4][R38.64+-0x80000] ;  /* 0xf800000426102981 */ /* 0x000f22000c1e1d00 */
[----:B---3--:R-:W-:-:S02]  /*1a40*/  SEL R0, R23, RZ, !P0 ;  /* 0x000000ff17007207 */ /* 0x008fc40004000000 */
[----:B------:R-:W-:Y:S02]  /*1a50*/  LEA.HI.X R23, R4, UR7, R25, 0x2, P4 ;  /* 0x0000000704177c11 */ /* 0x000fe4000a0f1419 */
[----:B------:R-:W-:-:S06]  /*1a60*/  CS2R R24, SRZ ;  /* 0x0000000000187805 */ /* 0x000fcc000001ff00 */
[----:B------:R-:W3:Y:S01]  /*1a70*/  @P3 LDG.E.128 R24, desc[UR4][R22.64+-0x80000] ;  /* 0xf800000416183981 */ /* 0x000ee2000c1e1d00 */
[----:B--2---:R-:W-:-:S05]  /*1a80*/  SEL R8, R8, RZ, !P0 ;  /* 0x000000ff08087207 */ /* 0x004fca0004000000 */
[----:B------:R-:W-:-:S04]  /*1a90*/  FADD R21, -R8, R21 ;  /* 0x0000001508157221 */ /* 0x000fc80000000100 */
[----:B------:R-:W-:Y:S01]  /*1aa0*/  FFMA R0, R21, R0, R8 ;  /* 0x0000000015007223 */ /* 0x000fe20000000008 */
[----:B------:R-:W-:Y:S02]  /*1ab0*/  SEL R21, R9, RZ, !P0 ;  /* 0x000000ff09157207 */ /* 0x000fe40004000000 */
[----:B------:R-:W0:Y:S01]  /*1ac0*/  LDC.64 R8, c[0x0][0x250] ;  /* 0x00009400ff087b82 */ /* 0x000e220000000a00 */
[----:B-----5:R-:W-:Y:S02]  /*1ad0*/  SEL R4, R2, RZ, !P0 ;  /* 0x000000ff02047207 */ /* 0x020fe40004000000 */
[----:B------:R-:W-:Y:S01]  /*1ae0*/  FADD R2, -R21, R20 ;  /* 0x0000001415027221 */ /* 0x000fe20000000100 */
[----:B------:R-:W-:-:S03]  /*1af0*/  SEL R10, R10, RZ, !P0 ;  /* 0x000000ff0a0a7207 */ /* 0x000fc60004000000 */
[----:B------:R-:W-:Y:S01]  /*1b00*/  FFMA R2, R2, R4, R21 ;  /* 0x0000000402027223 */ /* 0x000fe20000000015 */
[----:B------:R-:W-:Y:S01]  /*1b10*/  SEL R21, R11, RZ, !P0 ;  /* 0x000000ff0b157207 */ /* 0x000fe20004000000 */
[----:B------:R-:W-:Y:S01]  /*1b20*/  FADD R7, -R10, R7 ;  /* 0x000000070a077221 */ /* 0x000fe20000000100 */
[----:B----4-:R-:W-:Y:S02]  /*1b30*/  SEL R11, R31, RZ, !P0 ;  /* 0x000000ff1f0b7207 */ /* 0x010fe40004000000 */
[----:B------:R-:W-:Y:S01]  /*1b40*/  SEL R30, R30, RZ, !P0 ;  /* 0x000000ff1e1e7207 */ /* 0x000fe20004000000 */
[----:B------:R-:W-:Y:S02]  /*1b50*/  FADD R6, -R21, R6 ;  /* 0x0000000615067221 */ /* 0x000fe40000000100 */
[----:B------:R-:W-:Y:S02]  /*1b60*/  FFMA R11, R7, R11, R10 ;  /* 0x0000000b070b7223 */ /* 0x000fe4000000000a */
[----:B------:R-:W-:Y:S01]  /*1b70*/  FFMA R10, R6, R30, R21 ;  /* 0x0000001e060a7223 */ /* 0x000fe20000000015 */
[----:B------:R-:W-:-:S02]  /*1b80*/  SEL R36, R36, RZ, !P1 ;  /* 0x000000ff24247207 */ /* 0x000fc40004800000 */
[----:B------:R-:W-:Y:S02]  /*1b90*/  SEL R35, R35, RZ, !P1 ;  /* 0x000000ff23237207 */ /* 0x000fe40004800000 */
[----:B------:R-:W-:Y:S01]  /*1ba0*/  SEL R34, R34, RZ, !P1 ;  /* 0x000000ff22227207 */ /* 0x000fe20004800000 */
[----:B0-----:R-:W-:Y:S01]  /*1bb0*/  IMAD.WIDE R8, R5, 0x4, R8 ;  /* 0x0000000405087825 */ /* 0x001fe200078e0208 */
[----:B------:R-:W-:Y:S02]  /*1bc0*/  SEL R12, R12, RZ, !P1 ;  /* 0x000000ff0c0c7207 */ /* 0x000fe40004800000 */
[----:B------:R-:W-:Y:S02]  /*1bd0*/  SEL R13, R13, RZ, !P1 ;  /* 0x000000ff0d0d7207 */ /* 0x000fe40004800000 */
[----:B------:R-:W-:Y:S02]  /*1be0*/  SEL R14, R14, RZ, !P1 ;  /* 0x000000ff0e0e7207 */ /* 0x000fe40004800000 */
[----:B------:R-:W-:Y:S01]  /*1bf0*/  SEL R15, R15, RZ, !P1 ;  /* 0x000000ff0f0f7207 */ /* 0x000fe20004800000 */
[----:B------:R-:W-:Y:S01]  /*1c00*/  FADD R29, -R12, R29 ;  /* 0x0000001d0c1d7221 */ /* 0x000fe20000000100 */
[----:B------:R-:W-:Y:S01]  /*1c10*/  FADD R28, -R13, R28 ;  /* 0x0000001c0d1c7221 */ /* 0x000fe20000000100 */
[----:B------:R-:W-:-:S02]  /*1c20*/  FADD R33, -R14, R33 ;  /* 0x000000210e217221 */ /* 0x000fc40000000100 */
[----:B------:R-:W-:Y:S01]  /*1c30*/  FADD R32, -R15, R32 ;  /* 0x000000200f207221 */ /* 0x000fe20000000100 */
[----:B------:R-:W-:Y:S01]  /*1c40*/  FFMA R4, R29, R36, R12 ;  /* 0x000000241d047223 */ /* 0x000fe2000000000c */
[----:B------:R-:W-:Y:S01]  /*1c50*/  FFMA R5, R28, R35, R13 ;  /* 0x000000231c057223 */ /* 0x000fe2000000000d */
[----:B------:R-:W-:Y:S01]  /*1c60*/  FFMA R6, R33, R34, R14 ;  /* 0x0000002221067223 */ /* 0x000fe2000000000e */
[----:B------:R-:W-:Y:S02]  /*1c70*/  SEL R21, R16, RZ, P2 ;  /* 0x000000ff10157207 */ /* 0x000fe40001000000 */
[----:B------:R-:W-:Y:S02]  /*1c80*/  SEL R16, R3, RZ, !P1 ;  /* 0x000000ff03107207 */ /* 0x000fe40004800000 */
[----:B------:R-:W-:Y:S02]  /*1c90*/  SEL R17, R17, RZ, P2 ;  /* 0x000000ff11117207 */ /* 0x000fe40001000000 */
[----:B------:R-:W-:-:S02]  /*1ca0*/  SEL R18, R18, RZ, P2 ;  /* 0x000000ff12127207 */ /* 0x000fc40001000000 */
[----:B------:R-:W-:Y:S01]  /*1cb0*/  SEL R19, R19, RZ, P2 ;  /* 0x000000ff13137207 */ /* 0x000fe20001000000 */
[----:B------:R-:W-:Y:S01]  /*1cc0*/  FFMA R7, R32, R16, R15 ;  /* 0x0000001020077223 */ /* 0x000fe2000000000f */
[----:B------:R-:W-:Y:S02]  /*1cd0*/  SEL R12, R0, R21, !P0 ;  /* 0x00000015000c7207 */ /* 0x000fe40004000000 */
[----:B------:R-:W-:Y:S02]  /*1ce0*/  SEL R13, R2, R17, !P0 ;  /* 0x00000011020d7207 */ /* 0x000fe40004000000 */
[----:B------:R-:W-:Y:S02]  /*1cf0*/  SEL R14, R11, R18, !P0 ;  /* 0x000000120b0e7207 */ /* 0x000fe40004000000 */
[----:B------:R-:W-:-:S05]  /*1d00*/  SEL R15, R10, R19, !P0 ;  /* 0x000000130a0f7207 */ /* 0x000fca0004000000 */
[----:B------:R-:W-:Y:S01]  /*1d10*/  STG.E.128 desc[UR4][R8.64], R12 ;  /* 0x0000000c08007986 */ /* 0x000fe2000c101d04 */
[----:B---3--:R-:W-:Y:S02]  /*1d20*/  @P1 SEL R4, R24, RZ, P3 ;  /* 0x000000ff18041207 */ /* 0x008fe40001800000 */
[----:B------:R-:W-:Y:S02]  /*1d30*/  @P1 SEL R5, R25, RZ, P3 ;  /* 0x000000ff19051207 */ /* 0x000fe40001800000 */
[----:B------:R-:W-:Y:S02]  /*1d40*/  @P1 SEL R6, R26, RZ, P3 ;  /* 0x000000ff1a061207 */ /* 0x000fe40001800000 */
[----:B------:R-:W-:-:S05]  /*1d50*/  @P1 SEL R7, R27, RZ, P3 ;  /* 0x000000ff1b071207 */ /* 0x000fca0001800000 */
[----:B------:R-:W-:Y:S01]  /*1d60*/  STG.E.128 desc[UR4][R8.64+0x800], R4 ;  /* 0x0008000408007986 */ /* 0x000fe2000c101d04 */
[----:B------:R-:W-:Y:S05]  /*1d70*/  EXIT ;  /* 0x000000000000794d */ /* 0x000fea0003800000 */
.L_x_0:
[----:B------:R-:W-:-:S00]  /*1d80*/  BRA `(.L_x_0) ;  /* 0xfffffffc00fc7947 */ /* 0x000fc0000383ffff */
[----:B------:R-:W-:-:S00]  /*1d90*/  NOP ;  /* 0x0000000000007918 */ /* 0x000fc00000000000 */
        /* <DEDUP_REMOVED lines=14> */
.L_x_1:


//--------------------- .nv.constant0.triton_poi_fused_cat_44 --------------------------
	.section	.nv.constant0.triton_poi_fused_cat_44,"a",@progbits
	.sectionflags	@""
	.align	4
.nv.constant0.triton_poi_fused_cat_44:
	.zero		604
